// auto-generated by cutlass_sweep.gemm — config: {"arch": "sm_90", "cluster_m": 2, "cluster_n": 1, "dtype": "bf16", "stages": 5, "tile_k": 128, "tile_m": 256, "tile_n": 128}
#include "cutlass/cutlass.h"
#include "cutlass/gemm/collective/collective_builder.hpp"
#include "cutlass/gemm/device/gemm_universal_adapter.h"
#include "cutlass/gemm/kernel/gemm_universal.hpp"
#include "cutlass/epilogue/collective/collective_builder.hpp"

using ElemA = cutlass::bfloat16_t;
using ElemB = cutlass::bfloat16_t;
using ElemCD = cutlass::bfloat16_t;
using Acc  = float;
using TileShape    = cute::Shape<cute::_256, cute::_128, cute::_128>;
using ClusterShape = cute::Shape<cute::_2, cute::_1, cute::_1>;

using CollectiveEpilogue = typename cutlass::epilogue::collective::CollectiveBuilder<
    cutlass::arch::Sm90, cutlass::arch::OpClassTensorOp,
    TileShape, ClusterShape,
    cutlass::epilogue::collective::EpilogueTileAuto,
    Acc, Acc,
    ElemCD, cutlass::layout::RowMajor, 128 / cutlass::sizeof_bits<ElemCD>::value,
    ElemCD, cutlass::layout::RowMajor, 128 / cutlass::sizeof_bits<ElemCD>::value,
    cutlass::epilogue::collective::EpilogueScheduleAuto
  >::CollectiveOp;

using CollectiveMainloop = typename cutlass::gemm::collective::CollectiveBuilder<
    cutlass::arch::Sm90, cutlass::arch::OpClassTensorOp,
    ElemA, cutlass::layout::RowMajor, 128 / cutlass::sizeof_bits<ElemA>::value,
    ElemB, cutlass::layout::ColumnMajor, 128 / cutlass::sizeof_bits<ElemB>::value,
    Acc,
    TileShape, ClusterShape,
    cutlass::gemm::collective::StageCount<5>,
    cutlass::gemm::collective::KernelScheduleAuto
  >::CollectiveOp;

using GemmKernel = cutlass::gemm::kernel::GemmUniversal<
    cute::Shape<int,int,int,int>,
    CollectiveMainloop,
    CollectiveEpilogue
>;
using Gemm = cutlass::gemm::device::GemmUniversalAdapter<GemmKernel>;

// Force the device kernel symbol into the cubin without needing a host main.
auto* _anchor = &cutlass::device_kernel<GemmKernel>;


// ===== COMPILED SASS (sm_90a) =====

	.target	sm_90a

	.elftype	@"ET_EXEC"


//--------------------- .note.nv.tkinfo           --------------------------
	.section	.note.nv.tkinfo,"",@"SHT_NOTE"
	.sectionflags	@"SHF_NOTE_NV_TKINFO"
	.tkinfo
        /*0018*/ 	.word	0x00000002
        /*0030*/ 	.string	""
        /*0030*/ 	.string	"ptxas"
        /*0030*/ 	.string	"Cuda compilation tools, release 13.0, V13.0.88"
        /*0030*/ 	.string	"Build cuda_13.0.r13.0/compiler.36424714_0"
        /*0030*/ 	.string	"-arch sm_90a -m 64 "



//--------------------- .note.nv.cuinfo           --------------------------
	.section	.note.nv.cuinfo,"",@"SHT_NOTE"
	.sectionflags	@"SHF_NOTE_NV_CUINFO"
        /*0018*/ 	.short	0x0002
        /*001a*/ 	.short	0x005a
        /*001c*/ 	.short	0x0082
	.zero		2


//--------------------- .nv.info                  --------------------------
	.section	.nv.info,"",@"SHT_CUDA_INFO"
	.align	4


	//----- nvinfo : EIATTR_REGCOUNT
	.align		4
        /*0000*/ 	.byte	0x04, 0x2f
        /*0002*/ 	.short	(.L_15 - .L_14)
	.align		4
.L_14:
        /*0004*/ 	.word	index@(_ZN7cutlass13device_kernelINS_4gemm6kernel13GemmUniversalIN4cute5tupleIJiiiiEEENS1_10collective13CollectiveMmaINS1_34MainloopSm90TmaGmmaWarpSpecializedILi5ENS5_IJNS4_1CILi2EEENSA_ILi1EEESC_EEENS1_35KernelTmaWarpSpecializedCooperativeEEENS5_IJNSA_ILi256EEENSA_ILi128EEESH_EEENS_10bfloat16_tENS5_IJlSC_lEEESJ_SK_NS4_8TiledMMAINS4_8MMA_AtomIJNS4_4SM904GMMA28MMA_64x128x16_F32BF16BF16_SSILNSO_5MajorE0ELSQ_0ELNSO_7ScaleInE1ELSR_1EEEEEENS4_6LayoutISD_NS5_IJSC_NSA_ILi0EEESV_EEEEENS5_IJNS4_10UnderscoreESY_SY_EEEEENS4_13SM90_TMA_LOADENS4_14ComposedLayoutINS4_7SwizzleILi3ELi4ELi3EEENS4_18smem_ptr_flag_bitsILi16EEENSU_INS5_IJNSA_ILi8EEENSA_ILi64EEEEEENS5_IJS18_SC_EEEEEEEvNS4_8identityENS4_23SM90_TMA_LOAD_MULTICASTES1C_vS1D_EENS_8epilogue10collective6detail29Sm90TmaWarpSpecializedAdapterINS1H_15DefaultEpilogueISJ_SK_SK_NS1G_6thread17LinearCombinationISJ_Li1EffLNS1L_9ScaleType4KindE0ELNS_15FloatRoundStyleE2ESJ_EENS1_15EpilogueDefaultEEEEEvvEEEEvNT_6ParamsE)
        /*0008*/ 	.word	0x000000a8


	//----- nvinfo : EIATTR_FRAME_SIZE
	.align		4
.L_15:
        /*000c*/ 	.byte	0x04, 0x11
        /*000e*/ 	.short	(.L_17 - .L_16)
	.align		4
.L_16:
        /*0010*/ 	.word	index@(_ZN7cutlass13device_kernelINS_4gemm6kernel13GemmUniversalIN4cute5tupleIJiiiiEEENS1_10collective13CollectiveMmaINS1_34MainloopSm90TmaGmmaWarpSpecializedILi5ENS5_IJNS4_1CILi2EEENSA_ILi1EEESC_EEENS1_35KernelTmaWarpSpecializedCooperativeEEENS5_IJNSA_ILi256EEENSA_ILi128EEESH_EEENS_10bfloat16_tENS5_IJlSC_lEEESJ_SK_NS4_8TiledMMAINS4_8MMA_AtomIJNS4_4SM904GMMA28MMA_64x128x16_F32BF16BF16_SSILNSO_5MajorE0ELSQ_0ELNSO_7ScaleInE1ELSR_1EEEEEENS4_6LayoutISD_NS5_IJSC_NSA_ILi0EEESV_EEEEENS5_IJNS4_10UnderscoreESY_SY_EEEEENS4_13SM90_TMA_LOADENS4_14ComposedLayoutINS4_7SwizzleILi3ELi4ELi3EEENS4_18smem_ptr_flag_bitsILi16EEENSU_INS5_IJNSA_ILi8EEENSA_ILi64EEEEEENS5_IJS18_SC_EEEEEEEvNS4_8identityENS4_23SM90_TMA_LOAD_MULTICASTES1C_vS1D_EENS_8epilogue10collective6detail29Sm90TmaWarpSpecializedAdapterINS1H_15DefaultEpilogueISJ_SK_SK_NS1G_6thread17LinearCombinationISJ_Li1EffLNS1L_9ScaleType4KindE0ELNS_15FloatRoundStyleE2ESJ_EENS1_15EpilogueDefaultEEEEEvvEEEEvNT_6ParamsE)
        /*0014*/ 	.word	0x00000000


	//----- nvinfo : EIATTR_MIN_STACK_SIZE
	.align		4
.L_17:
        /*0018*/ 	.byte	0x04, 0x12
        /*001a*/ 	.short	(.L_19 - .L_18)
	.align		4
.L_18:
        /*001c*/ 	.word	index@(_ZN7cutlass13device_kernelINS_4gemm6kernel13GemmUniversalIN4cute5tupleIJiiiiEEENS1_10collective13CollectiveMmaINS1_34MainloopSm90TmaGmmaWarpSpecializedILi5ENS5_IJNS4_1CILi2EEENSA_ILi1EEESC_EEENS1_35KernelTmaWarpSpecializedCooperativeEEENS5_IJNSA_ILi256EEENSA_ILi128EEESH_EEENS_10bfloat16_tENS5_IJlSC_lEEESJ_SK_NS4_8TiledMMAINS4_8MMA_AtomIJNS4_4SM904GMMA28MMA_64x128x16_F32BF16BF16_SSILNSO_5MajorE0ELSQ_0ELNSO_7ScaleInE1ELSR_1EEEEEENS4_6LayoutISD_NS5_IJSC_NSA_ILi0EEESV_EEEEENS5_IJNS4_10UnderscoreESY_SY_EEEEENS4_13SM90_TMA_LOADENS4_14ComposedLayoutINS4_7SwizzleILi3ELi4ELi3EEENS4_18smem_ptr_flag_bitsILi16EEENSU_INS5_IJNSA_ILi8EEENSA_ILi64EEEEEENS5_IJS18_SC_EEEEEEEvNS4_8identityENS4_23SM90_TMA_LOAD_MULTICASTES1C_vS1D_EENS_8epilogue10collective6detail29Sm90TmaWarpSpecializedAdapterINS1H_15DefaultEpilogueISJ_SK_SK_NS1G_6thread17LinearCombinationISJ_Li1EffLNS1L_9ScaleType4KindE0ELNS_15FloatRoundStyleE2ESJ_EENS1_15EpilogueDefaultEEEEEvvEEEEvNT_6ParamsE)
        /*0020*/ 	.word	0x00000000
.L_19:


//--------------------- .nv.compat                --------------------------
	.section	.nv.compat,"",@"SHT_CUDA_COMPAT_INFO"
	.align	4
        /*0000*/ 	.byte	0x02, 0x09, 0x01, 0x00, 0x02, 0x02, 0x04, 0x00, 0x02, 0x05, 0x05, 0x00, 0x03, 0x07, 0x01, 0x01
        /*0010*/ 	.byte	0x02, 0x03, 0x01, 0x00, 0x02, 0x06, 0x01, 0x00, 0x04, 0x0b, 0x08, 0x00, 0x00, 0x00, 0x00, 0x00
        /*0020*/ 	.byte	0x00, 0x00, 0x00, 0x00


//--------------------- .nv.info._ZN7cutlass13device_kernelINS_4gemm6kernel13GemmUniversalIN4cute5tupleIJiiiiEEENS1_10collective13CollectiveMmaINS1_34MainloopSm90TmaGmmaWarpSpecializedILi5ENS5_IJNS4_1CILi2EEENSA_ILi1EEESC_EEENS1_35KernelTmaWarpSpecializedCooperativeEEENS5_IJNSA_ILi256EEENSA_ILi128EEESH_EEENS_10bfloat16_tENS5_IJlSC_lEEESJ_SK_NS4_8TiledMMAINS4_8MMA_AtomIJNS4_4SM904GMMA28MMA_64x128x16_F32BF16BF16_SSILNSO_5MajorE0ELSQ_0ELNSO_7ScaleInE1ELSR_1EEEEEENS4_6LayoutISD_NS5_IJSC_NSA_ILi0EEESV_EEEEENS5_IJNS4_10UnderscoreESY_SY_EEEEENS4_13SM90_TMA_LOADENS4_14ComposedLayoutINS4_7SwizzleILi3ELi4ELi3EEENS4_18smem_ptr_flag_bitsILi16EEENSU_INS5_IJNSA_ILi8EEENSA_ILi64EEEEEENS5_IJS18_SC_EEEEEEEvNS4_8identityENS4_23SM90_TMA_LOAD_MULTICASTES1C_vS1D_EENS_8epilogue10collective6detail29Sm90TmaWarpSpecializedAdapterINS1H_15DefaultEpilogueISJ_SK_SK_NS1G_6thread17LinearCombinationISJ_Li1EffLNS1L_9ScaleType4KindE0ELNS_15FloatRoundStyleE2ESJ_EENS1_15EpilogueDefaultEEEEEvvEEEEvNT_6ParamsE --------------------------
	.section	.nv.info._ZN7cutlass13device_kernelINS_4gemm6kernel13GemmUniversalIN4cute5tupleIJiiiiEEENS1_10collective13CollectiveMmaINS1_34MainloopSm90TmaGmmaWarpSpecializedILi5ENS5_IJNS4_1CILi2EEENSA_ILi1EEESC_EEENS1_35KernelTmaWarpSpecializedCooperativeEEENS5_IJNSA_ILi256EEENSA_ILi128EEESH_EEENS_10bfloat16_tENS5_IJlSC_lEEESJ_SK_NS4_8TiledMMAINS4_8MMA_AtomIJNS4_4SM904GMMA28MMA_64x128x16_F32BF16BF16_SSILNSO_5MajorE0ELSQ_0ELNSO_7ScaleInE1ELSR_1EEEEEENS4_6LayoutISD_NS5_IJSC_NSA_ILi0EEESV_EEEEENS5_IJNS4_10UnderscoreESY_SY_EEEEENS4_13SM90_TMA_LOADENS4_14ComposedLayoutINS4_7SwizzleILi3ELi4ELi3EEENS4_18smem_ptr_flag_bitsILi16EEENSU_INS5_IJNSA_ILi8EEENSA_ILi64EEEEEENS5_IJS18_SC_EEEEEEEvNS4_8identityENS4_23SM90_TMA_LOAD_MULTICASTES1C_vS1D_EENS_8epilogue10collective6detail29Sm90TmaWarpSpecializedAdapterINS1H_15DefaultEpilogueISJ_SK_SK_NS1G_6thread17LinearCombinationISJ_Li1EffLNS1L_9ScaleType4KindE0ELNS_15FloatRoundStyleE2ESJ_EENS1_15EpilogueDefaultEEEEEvvEEEEvNT_6ParamsE,"",@"SHT_CUDA_INFO"
	.sectionflags	@""
	.align	4


	//----- nvinfo : EIATTR_CUDA_API_VERSION
	.align		4
        /*0000*/ 	.byte	0x04, 0x37
        /*0002*/ 	.short	(.L_21 - .L_20)
.L_20:
        /*0004*/ 	.word	0x00000082


	//----- nvinfo : EIATTR_KPARAM_INFO
	.align		4
.L_21:
        /*0008*/ 	.byte	0x04, 0x17
        /*000a*/ 	.short	(.L_23 - .L_22)
.L_22:
        /*000c*/ 	.word	0x00000000
        /*0010*/ 	.short	0x0000
        /*0012*/ 	.short	0x0070
        /*0014*/ 	.byte	0x00, 0xf0, 0x01, 0x10


	//----- nvinfo : EIATTR_SPARSE_MMA_MASK
	.align		4
.L_23:
        /*0018*/ 	.byte	0x03, 0x50
        /*001a*/ 	.short	0x0000


	//----- nvinfo : EIATTR_MAXREG_COUNT
	.align		4
        /*001c*/ 	.byte	0x03, 0x1b
        /*001e*/ 	.short	0x00a8


	//----- nvinfo : EIATTR_NUM_BARRIERS
	.align		4
        /*0020*/ 	.byte	0x02, 0x4c
        /*0022*/ 	.byte	0x01
	.zero		1


	//----- nvinfo : EIATTR_EXTERNS
	.align		4
        /*0024*/ 	.byte	0x04, 0x0f
        /*0026*/ 	.short	(.L_25 - .L_24)


	//   ....[0]....
	.align		4
.L_24:
        /*0028*/ 	.word	index@(__assertfail)


	//----- nvinfo : EIATTR_MERCURY_ISA_VERSION
	.align		4
.L_25:
        /*002c*/ 	.byte	0x03, 0x5f
        /*002e*/ 	.short	0x0101


	//----- nvinfo : EIATTR_INT_WARP_WIDE_INSTR_OFFSETS
	.align		4
        /*0030*/ 	.byte	0x04, 0x31
        /*0032*/ 	.short	(.L_27 - .L_26)


	//   ....[0]....
.L_26:
        /*0034*/ 	.word	0x000004a0


	//   ....[1]....
        /*0038*/ 	.word	0x000004d0


	//   ....[2]....
        /*003c*/ 	.word	0x00000690


	//----- nvinfo : EIATTR_COOP_GROUP_MASK_REGIDS
	.align		4
.L_27:
        /*0040*/ 	.byte	0x04, 0x29
        /*0042*/ 	.short	(.L_29 - .L_28)


	//   ....[0]....
.L_28:
        /*0044*/ 	.word	0xffffffff


	//   ....[1]....
        /*0048*/ 	.word	0xffffffff


	//   ....[2]....
        /*004c*/ 	.word	0xffffffff


	//   ....[3]....
        /*0050*/ 	.word	0xffffffff


	//   ....[4]....
        /*0054*/ 	.word	0xffffffff


	//   ....[5]....
        /*0058*/ 	.word	0xffffffff


	//----- nvinfo : EIATTR_COOP_GROUP_INSTR_OFFSETS
	.align		4
.L_29:
        /*005c*/ 	.byte	0x04, 0x28
        /*005e*/ 	.short	(.L_31 - .L_30)


	//   ....[0]....
.L_30:
        /*0060*/ 	.word	0x00000060


	//   ....[1]....
        /*0064*/ 	.word	0x00000070


	//   ....[2]....
        /*0068*/ 	.word	0x00000130


	//   ....[3]....
        /*006c*/ 	.word	0x000002f0


	//   ....[4]....
        /*0070*/ 	.word	0x00000810


	//   ....[5]....
        /*0074*/ 	.word	0x00001260


	//----- nvinfo : EIATTR_REG_RECONFIG
	.align		4
.L_31:
        /*0078*/ 	.byte	0x01, 0x54
	.zero		2


	//----- nvinfo : EIATTR_SYSCALL_OFFSETS
	.align		4
        /*007c*/ 	.byte	0x04, 0x46
        /*007e*/ 	.short	(.L_33 - .L_32)


	//   ....[0]....
.L_32:
        /*0080*/ 	.word	0x00001420


	//----- nvinfo : EIATTR_MBARRIER_INSTR_OFFSETS
	.align		4
.L_33:
        /*0084*/ 	.byte	0x04, 0x39
        /*0086*/ 	.short	(.L_35 - .L_34)


	//   ....[0]....
.L_34:
        /*0088*/ 	.word	0x00000230
        /*008c*/ 	.word	0x000000ff
        /*0090*/ 	.word	0x00000000
        /*0094*/ 	.short	0x0100
        /*0096*/ 	.byte	0x08
	.zero		1


	//   ....[1]....
        /*0098*/ 	.word	0x00000240
        /*009c*/ 	.word	0x000000ff
        /*00a0*/ 	.word	0x00000028
        /*00a4*/ 	.short	0x0100
        /*00a6*/ 	.byte	0x08
	.zero		1


	//   ....[2]....
        /*00a8*/ 	.word	0x00000250
        /*00ac*/ 	.word	0x000000ff
        /*00b0*/ 	.word	0x00000008
        /*00b4*/ 	.short	0x0100
        /*00b6*/ 	.byte	0x08
	.zero		1


	//   ....[3]....
        /*00b8*/ 	.word	0x00000260
        /*00bc*/ 	.word	0x000000ff
        /*00c0*/ 	.word	0x00000030
        /*00c4*/ 	.short	0x0100
        /*00c6*/ 	.byte	0x08
	.zero		1


	//   ....[4]....
        /*00c8*/ 	.word	0x00000270
        /*00cc*/ 	.word	0x000000ff
        /*00d0*/ 	.word	0x00000010
        /*00d4*/ 	.short	0x0100
        /*00d6*/ 	.byte	0x08
	.zero		1


	//   ....[5]....
        /*00d8*/ 	.word	0x00000280
        /*00dc*/ 	.word	0x000000ff
        /*00e0*/ 	.word	0x00000038
        /*00e4*/ 	.short	0x0100
        /*00e6*/ 	.byte	0x08
	.zero		1


	//   ....[6]....
        /*00e8*/ 	.word	0x00000290
        /*00ec*/ 	.word	0x000000ff
        /*00f0*/ 	.word	0x00000018
        /*00f4*/ 	.short	0x0100
        /*00f6*/ 	.byte	0x08
	.zero		1


	//   ....[7]....
        /*00f8*/ 	.word	0x000002a0
        /*00fc*/ 	.word	0x000000ff
        /*0100*/ 	.word	0x00000040
        /*0104*/ 	.short	0x0100
        /*0106*/ 	.byte	0x08
	.zero		1


	//   ....[8]....
        /*0108*/ 	.word	0x000002b0
        /*010c*/ 	.word	0x000000ff
        /*0110*/ 	.word	0x00000020
        /*0114*/ 	.short	0x0100
        /*0116*/ 	.byte	0x08
	.zero		1


	//   ....[9]....
        /*0118*/ 	.word	0x000002c0
        /*011c*/ 	.word	0x000000ff
        /*0120*/ 	.word	0x00000048
        /*0124*/ 	.short	0x0100
        /*0126*/ 	.byte	0x08
	.zero		1


	//   ....[10]....
        /*0128*/ 	.word	0x00000710
        /*012c*/ 	.word	0x000000ff
        /*0130*/ 	.word	0x00000060
        /*0134*/ 	.short	0x0100
        /*0136*/ 	.byte	0x06
	.zero		1


	//   ....[11]....
        /*0138*/ 	.word	0x000007a0
        /*013c*/ 	.word	0x000000ff
        /*0140*/ 	.word	0x00000068
        /*0144*/ 	.short	0x0100
        /*0146*/ 	.byte	0x06
	.zero		1


	//   ....[12]....
        /*0148*/ 	.word	0x000014e0
        /*014c*/ 	.word	0x00000003
        /*0150*/ 	.word	0x00000000
        /*0154*/ 	.short	0x010a
        /*0156*/ 	.byte	0x3f
	.zero		1


	//   ....[13]....
        /*0158*/ 	.word	0x00001520
        /*015c*/ 	.word	0x00000003
        /*0160*/ 	.word	0x00000000
        /*0164*/ 	.short	0x010a
        /*0166*/ 	.byte	0x3f
	.zero		1


	//   ....[14]....
        /*0168*/ 	.word	0x00001d40
        /*016c*/ 	.word	0x00000005
        /*0170*/ 	.word	0x00000000
        /*0174*/ 	.short	0x010a
        /*0176*/ 	.byte	0x3f
	.zero		1


	//   ....[15]....
        /*0178*/ 	.word	0x00001d80
        /*017c*/ 	.word	0x00000005
        /*0180*/ 	.word	0x00000000
        /*0184*/ 	.short	0x010a
        /*0186*/ 	.byte	0x3f
	.zero		1


	//   ....[16]....
        /*0188*/ 	.word	0x00002420
        /*018c*/ 	.word	0x00000005
        /*0190*/ 	.word	0x00000000
        /*0194*/ 	.short	0x0101
        /*0196*/ 	.byte	0x3f
	.zero		1


	//   ....[17]....
        /*0198*/ 	.word	0x00002640
        /*019c*/ 	.word	0x00000003
        /*01a0*/ 	.word	0x00000000
        /*01a4*/ 	.short	0x0101
        /*01a6*/ 	.byte	0x3f
	.zero		1


	//   ....[18]....
        /*01a8*/ 	.word	0x0000be60
        /*01ac*/ 	.word	0x00000017
        /*01b0*/ 	.word	0x00000028
        /*01b4*/ 	.short	0x010a
        /*01b6*/ 	.byte	0x3f
	.zero		1


	//   ....[19]....
        /*01b8*/ 	.word	0x0000c290
        /*01bc*/ 	.word	0x00000003
        /*01c0*/ 	.word	0x00000068
        /*01c4*/ 	.short	0x0101
        /*01c6*/ 	.byte	0x3f
	.zero		1


	//   ....[20]....
        /*01c8*/ 	.word	0x0000c9f0
        /*01cc*/ 	.word	0x00000007
        /*01d0*/ 	.word	0x00000000
        /*01d4*/ 	.short	0x010a
        /*01d6*/ 	.byte	0x3f
	.zero		1


	//   ....[21]....
        /*01d8*/ 	.word	0x0000ca70
        /*01dc*/ 	.word	0x00000008
        /*01e0*/ 	.word	0x00000000
        /*01e4*/ 	.short	0x010a
        /*01e6*/ 	.byte	0x3f
	.zero		1


	//   ....[22]....
        /*01e8*/ 	.word	0x0000cb00
        /*01ec*/ 	.word	0x00000009
        /*01f0*/ 	.word	0x00000000
        /*01f4*/ 	.short	0x010a
        /*01f6*/ 	.byte	0x3f
	.zero		1


	//   ....[23]....
        /*01f8*/ 	.word	0x0000cb90
        /*01fc*/ 	.word	0x00000006
        /*0200*/ 	.word	0x00000000
        /*0204*/ 	.short	0x010a
        /*0206*/ 	.byte	0x3f
	.zero		1


	//   ....[24]....
        /*0208*/ 	.word	0x0000cc20
        /*020c*/ 	.word	0x00000003
        /*0210*/ 	.word	0x00000000
        /*0214*/ 	.short	0x010a
        /*0216*/ 	.byte	0x3f
	.zero		1


	//   ....[25]....
        /*0218*/ 	.word	0x0000cc80
        /*021c*/ 	.word	0x00000003
        /*0220*/ 	.word	0x00000000
        /*0224*/ 	.short	0x010a
        /*0226*/ 	.byte	0x3f
	.zero		1


	//   ....[26]....
        /*0228*/ 	.word	0x0000ccd0
        /*022c*/ 	.word	0x00000005
        /*0230*/ 	.word	0x00000000
        /*0234*/ 	.short	0x010a
        /*0236*/ 	.byte	0x3f
	.zero		1


	//   ....[27]....
        /*0238*/ 	.word	0x0000cda0
        /*023c*/ 	.word	0x00000017
        /*0240*/ 	.word	0x00000028
        /*0244*/ 	.short	0x010a
        /*0246*/ 	.byte	0x3f
	.zero		1


	//   ....[28]....
        /*0248*/ 	.word	0x0000ce70
        /*024c*/ 	.word	0x00000007
        /*0250*/ 	.word	0x00000000
        /*0254*/ 	.short	0x010a
        /*0256*/ 	.byte	0x3f
	.zero		1


	//   ....[29]....
        /*0258*/ 	.word	0x0000cec0
        /*025c*/ 	.word	0x00000008
        /*0260*/ 	.word	0x00000000
        /*0264*/ 	.short	0x010a
        /*0266*/ 	.byte	0x3f
	.zero		1


	//   ....[30]....
        /*0268*/ 	.word	0x0000cf10
        /*026c*/ 	.word	0x00000009
        /*0270*/ 	.word	0x00000000
        /*0274*/ 	.short	0x010a
        /*0276*/ 	.byte	0x3f
	.zero		1


	//   ....[31]....
        /*0278*/ 	.word	0x0000cf60
        /*027c*/ 	.word	0x00000006
        /*0280*/ 	.word	0x00000000
        /*0284*/ 	.short	0x010a
        /*0286*/ 	.byte	0x3f
	.zero		1


	//----- nvinfo : EIATTR_NUM_MBARRIERS
	.align		4
.L_35:
        /*0288*/ 	.byte	0x03, 0x38
        /*028a*/ 	.short	0x000c


	//----- nvinfo : EIATTR_EXIT_INSTR_OFFSETS
	.align		4
        /*028c*/ 	.byte	0x04, 0x1c
        /*028e*/ 	.short	(.L_37 - .L_36)


	//   ....[0]....
.L_36:
        /*0290*/ 	.word	0x00000970


	//   ....[1]....
        /*0294*/ 	.word	0x00001190


	//   ....[2]....
        /*0298*/ 	.word	0x0000b570


	//   ....[3]....
        /*029c*/ 	.word	0x0000bad0


	//   ....[4]....
        /*02a0*/ 	.word	0x0000cc70


	//----- nvinfo : EIATTR_MAX_THREADS
	.align		4
.L_37:
        /*02a4*/ 	.byte	0x04, 0x05
        /*02a6*/ 	.short	(.L_39 - .L_38)
.L_38:
        /*02a8*/ 	.word	0x00000180
        /*02ac*/ 	.word	0x00000001
        /*02b0*/ 	.word	0x00000001


	//----- nvinfo : EIATTR_CRS_STACK_SIZE
	.align		4
.L_39:
        /*02b4*/ 	.byte	0x04, 0x1e
        /*02b6*/ 	.short	(.L_41 - .L_40)
.L_40:
        /*02b8*/ 	.word	0x00000000


	//----- nvinfo : EIATTR_CBANK_PARAM_SIZE
	.align		4
.L_41:
        /*02bc*/ 	.byte	0x03, 0x19
        /*02be*/ 	.short	0x0470


	//----- nvinfo : EIATTR_PARAM_CBANK
	.align		4
        /*02c0*/ 	.byte	0x04, 0x0a
        /*02c2*/ 	.short	(.L_43 - .L_42)
	.align		4
.L_42:
        /*02c4*/ 	.word	index@(.nv.constant0._ZN7cutlass13device_kernelINS_4gemm6kernel13GemmUniversalIN4cute5tupleIJiiiiEEENS1_10collective13CollectiveMmaINS1_34MainloopSm90TmaGmmaWarpSpecializedILi5ENS5_IJNS4_1CILi2EEENSA_ILi1EEESC_EEENS1_35KernelTmaWarpSpecializedCooperativeEEENS5_IJNSA_ILi256EEENSA_ILi128EEESH_EEENS_10bfloat16_tENS5_IJlSC_lEEESJ_SK_NS4_8TiledMMAINS4_8MMA_AtomIJNS4_4SM904GMMA28MMA_64x128x16_F32BF16BF16_SSILNSO_5MajorE0ELSQ_0ELNSO_7ScaleInE1ELSR_1EEEEEENS4_6LayoutISD_NS5_IJSC_NSA_ILi0EEESV_EEEEENS5_IJNS4_10UnderscoreESY_SY_EEEEENS4_13SM90_TMA_LOADENS4_14ComposedLayoutINS4_7SwizzleILi3ELi4ELi3EEENS4_18smem_ptr_flag_bitsILi16EEENSU_INS5_IJNSA_ILi8EEENSA_ILi64EEEEEENS5_IJS18_SC_EEEEEEEvNS4_8identityENS4_23SM90_TMA_LOAD_MULTICASTES1C_vS1D_EENS_8epilogue10collective6detail29Sm90TmaWarpSpecializedAdapterINS1H_15DefaultEpilogueISJ_SK_SK_NS1G_6thread17LinearCombinationISJ_Li1EffLNS1L_9ScaleType4KindE0ELNS_15FloatRoundStyleE2ESJ_EENS1_15EpilogueDefaultEEEEEvvEEEEvNT_6ParamsE)
        /*02c8*/ 	.short	0x0210
        /*02ca*/ 	.short	0x0470


	//----- nvinfo : EIATTR_SW_WAR
	.align		4
.L_43:
        /*02cc*/ 	.byte	0x04, 0x36
        /*02ce*/ 	.short	(.L_45 - .L_44)
.L_44:
        /*02d0*/ 	.word	0x00000008
.L_45:


//--------------------- .nv.callgraph             --------------------------
	.section	.nv.callgraph,"",@"SHT_CUDA_CALLGRAPH"
	.align	4
	.sectionentsize	8
	.align		4
        /*0000*/ 	.word	0x00000000
	.align		4
        /*0004*/ 	.word	0xffffffff
	.align		4
        /*0008*/ 	.word	index@(_ZN7cutlass13device_kernelINS_4gemm6kernel13GemmUniversalIN4cute5tupleIJiiiiEEENS1_10collective13CollectiveMmaINS1_34MainloopSm90TmaGmmaWarpSpecializedILi5ENS5_IJNS4_1CILi2EEENSA_ILi1EEESC_EEENS1_35KernelTmaWarpSpecializedCooperativeEEENS5_IJNSA_ILi256EEENSA_ILi128EEESH_EEENS_10bfloat16_tENS5_IJlSC_lEEESJ_SK_NS4_8TiledMMAINS4_8MMA_AtomIJNS4_4SM904GMMA28MMA_64x128x16_F32BF16BF16_SSILNSO_5MajorE0ELSQ_0ELNSO_7ScaleInE1ELSR_1EEEEEENS4_6LayoutISD_NS5_IJSC_NSA_ILi0EEESV_EEEEENS5_IJNS4_10UnderscoreESY_SY_EEEEENS4_13SM90_TMA_LOADENS4_14ComposedLayoutINS4_7SwizzleILi3ELi4ELi3EEENS4_18smem_ptr_flag_bitsILi16EEENSU_INS5_IJNSA_ILi8EEENSA_ILi64EEEEEENS5_IJS18_SC_EEEEEEEvNS4_8identityENS4_23SM90_TMA_LOAD_MULTICASTES1C_vS1D_EENS_8epilogue10collective6detail29Sm90TmaWarpSpecializedAdapterINS1H_15DefaultEpilogueISJ_SK_SK_NS1G_6thread17LinearCombinationISJ_Li1EffLNS1L_9ScaleType4KindE0ELNS_15FloatRoundStyleE2ESJ_EENS1_15EpilogueDefaultEEEEEvvEEEEvNT_6ParamsE)
	.align		4
        /*000c*/ 	.word	index@(__assertfail)
	.align		4
        /*0010*/ 	.word	0x00000000
	.align		4
        /*0014*/ 	.word	0xfffffffe
	.align		4
        /*0018*/ 	.word	0x00000000
	.align		4
        /*001c*/ 	.word	0xfffffffd
	.align		4
        /*0020*/ 	.word	0x00000000
	.align		4
        /*0024*/ 	.word	0xfffffffc


//--------------------- .nv.constant4             --------------------------
	.section	.nv.constant4,"a",@progbits
	.align	8
	.align		8
.nv.constant4:
        /*0000*/ 	.dword	__assertfail
	.align		8
        /*0008*/ 	.dword	__unnamed_1
	.align		8
        /*0010*/ 	.dword	_ZN39_INTERNAL_247d5d46_4_k_cu_6faaf173_41754cuda3std3__45__cpo5beginE
	.align		8
        /*0018*/ 	.dword	_ZN39_INTERNAL_247d5d46_4_k_cu_6faaf173_41754cuda3std3__45__cpo3endE
	.align		8
        /*0020*/ 	.dword	_ZN39_INTERNAL_247d5d46_4_k_cu_6faaf173_41754cuda3std3__45__cpo6cbeginE
	.align		8
        /*0028*/ 	.dword	_ZN39_INTERNAL_247d5d46_4_k_cu_6faaf173_41754cuda3std3__45__cpo4cendE
	.align		8
        /*0030*/ 	.dword	_ZN39_INTERNAL_247d5d46_4_k_cu_6faaf173_41754cuda3std3__441_GLOBAL__N__247d5d46_4_k_cu_6faaf173_41756ignoreE
	.align		8
        /*0038*/ 	.dword	_ZN39_INTERNAL_247d5d46_4_k_cu_6faaf173_41754cuda3std3__419piecewise_constructE
	.align		8
        /*0040*/ 	.dword	_ZN39_INTERNAL_247d5d46_4_k_cu_6faaf173_41754cuda3std3__48in_placeE
	.align		8
        /*0048*/ 	.dword	_ZN39_INTERNAL_247d5d46_4_k_cu_6faaf173_41754cuda3std6ranges3__45__cpo4swapE
	.align		8
        /*0050*/ 	.dword	_ZN39_INTERNAL_247d5d46_4_k_cu_6faaf173_41754cuda3std6ranges3__45__cpo9iter_moveE
	.align		8
        /*0058*/ 	.dword	_ZN39_INTERNAL_247d5d46_4_k_cu_6faaf173_41754cute7productE
	.align		8
        /*0060*/ 	.dword	_ZN39_INTERNAL_247d5d46_4_k_cu_6faaf173_41754cute1_E
	.align		8
        /*0068*/ 	.dword	$str$22
	.align		8
        /*0070*/ 	.dword	$str$23


//--------------------- .text._ZN7cutlass13device_kernelINS_4gemm6kernel13GemmUniversalIN4cute5tupleIJiiiiEEENS1_10collective13CollectiveMmaINS1_34MainloopSm90TmaGmmaWarpSpecializedILi5ENS5_IJNS4_1CILi2EEENSA_ILi1EEESC_EEENS1_35KernelTmaWarpSpecializedCooperativeEEENS5_IJNSA_ILi256EEENSA_ILi128EEESH_EEENS_10bfloat16_tENS5_IJlSC_lEEESJ_SK_NS4_8TiledMMAINS4_8MMA_AtomIJNS4_4SM904GMMA28MMA_64x128x16_F32BF16BF16_SSILNSO_5MajorE0ELSQ_0ELNSO_7ScaleInE1ELSR_1EEEEEENS4_6LayoutISD_NS5_IJSC_NSA_ILi0EEESV_EEEEENS5_IJNS4_10UnderscoreESY_SY_EEEEENS4_13SM90_TMA_LOADENS4_14ComposedLayoutINS4_7SwizzleILi3ELi4ELi3EEENS4_18smem_ptr_flag_bitsILi16EEENSU_INS5_IJNSA_ILi8EEENSA_ILi64EEEEEENS5_IJS18_SC_EEEEEEEvNS4_8identityENS4_23SM90_TMA_LOAD_MULTICASTES1C_vS1D_EENS_8epilogue10collective6detail29Sm90TmaWarpSpecializedAdapterINS1H_15DefaultEpilogueISJ_SK_SK_NS1G_6thread17LinearCombinationISJ_Li1EffLNS1L_9ScaleType4KindE0ELNS_15FloatRoundStyleE2ESJ_EENS1_15EpilogueDefaultEEEEEvvEEEEvNT_6ParamsE --------------------------
	.section	.text._ZN7cutlass13device_kernelINS_4gemm6kernel13GemmUniversalIN4cute5tupleIJiiiiEEENS1_10collective13CollectiveMmaINS1_34MainloopSm90TmaGmmaWarpSpecializedILi5ENS5_IJNS4_1CILi2EEENSA_ILi1EEESC_EEENS1_35KernelTmaWarpSpecializedCooperativeEEENS5_IJNSA_ILi256EEENSA_ILi128EEESH_EEENS_10bfloat16_tENS5_IJlSC_lEEESJ_SK_NS4_8TiledMMAINS4_8MMA_AtomIJNS4_4SM904GMMA28MMA_64x128x16_F32BF16BF16_SSILNSO_5MajorE0ELSQ_0ELNSO_7ScaleInE1ELSR_1EEEEEENS4_6LayoutISD_NS5_IJSC_NSA_ILi0EEESV_EEEEENS5_IJNS4_10UnderscoreESY_SY_EEEEENS4_13SM90_TMA_LOADENS4_14ComposedLayoutINS4_7SwizzleILi3ELi4ELi3EEENS4_18smem_ptr_flag_bitsILi16EEENSU_INS5_IJNSA_ILi8EEENSA_ILi64EEEEEENS5_IJS18_SC_EEEEEEEvNS4_8identityENS4_23SM90_TMA_LOAD_MULTICASTES1C_vS1D_EENS_8epilogue10collective6detail29Sm90TmaWarpSpecializedAdapterINS1H_15DefaultEpilogueISJ_SK_SK_NS1G_6thread17LinearCombinationISJ_Li1EffLNS1L_9ScaleType4KindE0ELNS_15FloatRoundStyleE2ESJ_EENS1_15EpilogueDefaultEEEEEvvEEEEvNT_6ParamsE,"ax",@progbits
	.align	128
.text._ZN7cutlass13device_kernelINS_4gemm6kernel13GemmUniversalIN4cute5tupleIJiiiiEEENS1_10collective13CollectiveMmaINS1_34MainloopSm90TmaGmmaWarpSpecializedILi5ENS5_IJNS4_1CILi2EEENSA_ILi1EEESC_EEENS1_35KernelTmaWarpSpecializedCooperativeEEENS5_IJNSA_ILi256EEENSA_ILi128EEESH_EEENS_10bfloat16_tENS5_IJlSC_lEEESJ_SK_NS4_8TiledMMAINS4_8MMA_AtomIJNS4_4SM904GMMA28MMA_64x128x16_F32BF16BF16_SSILNSO_5MajorE0ELSQ_0ELNSO_7ScaleInE1ELSR_1EEEEEENS4_6LayoutISD_NS5_IJSC_NSA_ILi0EEESV_EEEEENS5_IJNS4_10UnderscoreESY_SY_EEEEENS4_13SM90_TMA_LOADENS4_14ComposedLayoutINS4_7SwizzleILi3ELi4ELi3EEENS4_18smem_ptr_flag_bitsILi16EEENSU_INS5_IJNSA_ILi8EEENSA_ILi64EEEEEENS5_IJS18_SC_EEEEEEEvNS4_8identityENS4_23SM90_TMA_LOAD_MULTICASTES1C_vS1D_EENS_8epilogue10collective6detail29Sm90TmaWarpSpecializedAdapterINS1H_15DefaultEpilogueISJ_SK_SK_NS1G_6thread17LinearCombinationISJ_Li1EffLNS1L_9ScaleType4KindE0ELNS_15FloatRoundStyleE2ESJ_EENS1_15EpilogueDefaultEEEEEvvEEEEvNT_6ParamsE:
        .type           _ZN7cutlass13device_kernelINS_4gemm6kernel13GemmUniversalIN4cute5tupleIJiiiiEEENS1_10collective13CollectiveMmaINS1_34MainloopSm90TmaGmmaWarpSpecializedILi5ENS5_IJNS4_1CILi2EEENSA_ILi1EEESC_EEENS1_35KernelTmaWarpSpecializedCooperativeEEENS5_IJNSA_ILi256EEENSA_ILi128EEESH_EEENS_10bfloat16_tENS5_IJlSC_lEEESJ_SK_NS4_8TiledMMAINS4_8MMA_AtomIJNS4_4SM904GMMA28MMA_64x128x16_F32BF16BF16_SSILNSO_5MajorE0ELSQ_0ELNSO_7ScaleInE1ELSR_1EEEEEENS4_6LayoutISD_NS5_IJSC_NSA_ILi0EEESV_EEEEENS5_IJNS4_10UnderscoreESY_SY_EEEEENS4_13SM90_TMA_LOADENS4_14ComposedLayoutINS4_7SwizzleILi3ELi4ELi3EEENS4_18smem_ptr_flag_bitsILi16EEENSU_INS5_IJNSA_ILi8EEENSA_ILi64EEEEEENS5_IJS18_SC_EEEEEEEvNS4_8identityENS4_23SM90_TMA_LOAD_MULTICASTES1C_vS1D_EENS_8epilogue10collective6detail29Sm90TmaWarpSpecializedAdapterINS1H_15DefaultEpilogueISJ_SK_SK_NS1G_6thread17LinearCombinationISJ_Li1EffLNS1L_9ScaleType4KindE0ELNS_15FloatRoundStyleE2ESJ_EENS1_15EpilogueDefaultEEEEEvvEEEEvNT_6ParamsE,@function
        .size           _ZN7cutlass13device_kernelINS_4gemm6kernel13GemmUniversalIN4cute5tupleIJiiiiEEENS1_10collective13CollectiveMmaINS1_34MainloopSm90TmaGmmaWarpSpecializedILi5ENS5_IJNS4_1CILi2EEENSA_ILi1EEESC_EEENS1_35KernelTmaWarpSpecializedCooperativeEEENS5_IJNSA_ILi256EEENSA_ILi128EEESH_EEENS_10bfloat16_tENS5_IJlSC_lEEESJ_SK_NS4_8TiledMMAINS4_8MMA_AtomIJNS4_4SM904GMMA28MMA_64x128x16_F32BF16BF16_SSILNSO_5MajorE0ELSQ_0ELNSO_7ScaleInE1ELSR_1EEEEEENS4_6LayoutISD_NS5_IJSC_NSA_ILi0EEESV_EEEEENS5_IJNS4_10UnderscoreESY_SY_EEEEENS4_13SM90_TMA_LOADENS4_14ComposedLayoutINS4_7SwizzleILi3ELi4ELi3EEENS4_18smem_ptr_flag_bitsILi16EEENSU_INS5_IJNSA_ILi8EEENSA_ILi64EEEEEENS5_IJS18_SC_EEEEEEEvNS4_8identityENS4_23SM90_TMA_LOAD_MULTICASTES1C_vS1D_EENS_8epilogue10collective6detail29Sm90TmaWarpSpecializedAdapterINS1H_15DefaultEpilogueISJ_SK_SK_NS1G_6thread17LinearCombinationISJ_Li1EffLNS1L_9ScaleType4KindE0ELNS_15FloatRoundStyleE2ESJ_EENS1_15EpilogueDefaultEEEEEvvEEEEvNT_6ParamsE,(.L_x_327 - _ZN7cutlass13device_kernelINS_4gemm6kernel13GemmUniversalIN4cute5tupleIJiiiiEEENS1_10collective13CollectiveMmaINS1_34MainloopSm90TmaGmmaWarpSpecializedILi5ENS5_IJNS4_1CILi2EEENSA_ILi1EEESC_EEENS1_35KernelTmaWarpSpecializedCooperativeEEENS5_IJNSA_ILi256EEENSA_ILi128EEESH_EEENS_10bfloat16_tENS5_IJlSC_lEEESJ_SK_NS4_8TiledMMAINS4_8MMA_AtomIJNS4_4SM904GMMA28MMA_64x128x16_F32BF16BF16_SSILNSO_5MajorE0ELSQ_0ELNSO_7ScaleInE1ELSR_1EEEEEENS4_6LayoutISD_NS5_IJSC_NSA_ILi0EEESV_EEEEENS5_IJNS4_10UnderscoreESY_SY_EEEEENS4_13SM90_TMA_LOADENS4_14ComposedLayoutINS4_7SwizzleILi3ELi4ELi3EEENS4_18smem_ptr_flag_bitsILi16EEENSU_INS5_IJNSA_ILi8EEENSA_ILi64EEEEEENS5_IJS18_SC_EEEEEEEvNS4_8identityENS4_23SM90_TMA_LOAD_MULTICASTES1C_vS1D_EENS_8epilogue10collective6detail29Sm90TmaWarpSpecializedAdapterINS1H_15DefaultEpilogueISJ_SK_SK_NS1G_6thread17LinearCombinationISJ_Li1EffLNS1L_9ScaleType4KindE0ELNS_15FloatRoundStyleE2ESJ_EENS1_15EpilogueDefaultEEEEEvvEEEEvNT_6ParamsE)
        .other          _ZN7cutlass13device_kernelINS_4gemm6kernel13GemmUniversalIN4cute5tupleIJiiiiEEENS1_10collective13CollectiveMmaINS1_34MainloopSm90TmaGmmaWarpSpecializedILi5ENS5_IJNS4_1CILi2EEENSA_ILi1EEESC_EEENS1_35KernelTmaWarpSpecializedCooperativeEEENS5_IJNSA_ILi256EEENSA_ILi128EEESH_EEENS_10bfloat16_tENS5_IJlSC_lEEESJ_SK_NS4_8TiledMMAINS4_8MMA_AtomIJNS4_4SM904GMMA28MMA_64x128x16_F32BF16BF16_SSILNSO_5MajorE0ELSQ_0ELNSO_7ScaleInE1ELSR_1EEEEEENS4_6LayoutISD_NS5_IJSC_NSA_ILi0EEESV_EEEEENS5_IJNS4_10UnderscoreESY_SY_EEEEENS4_13SM90_TMA_LOADENS4_14ComposedLayoutINS4_7SwizzleILi3ELi4ELi3EEENS4_18smem_ptr_flag_bitsILi16EEENSU_INS5_IJNSA_ILi8EEENSA_ILi64EEEEEENS5_IJS18_SC_EEEEEEEvNS4_8identityENS4_23SM90_TMA_LOAD_MULTICASTES1C_vS1D_EENS_8epilogue10collective6detail29Sm90TmaWarpSpecializedAdapterINS1H_15DefaultEpilogueISJ_SK_SK_NS1G_6thread17LinearCombinationISJ_Li1EffLNS1L_9ScaleType4KindE0ELNS_15FloatRoundStyleE2ESJ_EENS1_15EpilogueDefaultEEEEEvvEEEEvNT_6ParamsE,@"STO_CUDA_ENTRY STV_DEFAULT"
_ZN7cutlass13device_kernelINS_4gemm6kernel13GemmUniversalIN4cute5tupleIJiiiiEEENS1_10collective13CollectiveMmaINS1_34MainloopSm90TmaGmmaWarpSpecializedILi5ENS5_IJNS4_1CILi2EEENSA_ILi1EEESC_EEENS1_35KernelTmaWarpSpecializedCooperativeEEENS5_IJNSA_ILi256EEENSA_ILi128EEESH_EEENS_10bfloat16_tENS5_IJlSC_lEEESJ_SK_NS4_8TiledMMAINS4_8MMA_AtomIJNS4_4SM904GMMA28MMA_64x128x16_F32BF16BF16_SSILNSO_5MajorE0ELSQ_0ELNSO_7ScaleInE1ELSR_1EEEEEENS4_6LayoutISD_NS5_IJSC_NSA_ILi0EEESV_EEEEENS5_IJNS4_10UnderscoreESY_SY_EEEEENS4_13SM90_TMA_LOADENS4_14ComposedLayoutINS4_7SwizzleILi3ELi4ELi3EEENS4_18smem_ptr_flag_bitsILi16EEENSU_INS5_IJNSA_ILi8EEENSA_ILi64EEEEEENS5_IJS18_SC_EEEEEEEvNS4_8identityENS4_23SM90_TMA_LOAD_MULTICASTES1C_vS1D_EENS_8epilogue10collective6detail29Sm90TmaWarpSpecializedAdapterINS1H_15DefaultEpilogueISJ_SK_SK_NS1G_6thread17LinearCombinationISJ_Li1EffLNS1L_9ScaleType4KindE0ELNS_15FloatRoundStyleE2ESJ_EENS1_15EpilogueDefaultEEEEEvvEEEEvNT_6ParamsE:
[----:B------:R-:W0:Y:S01]  /*0000*/  LDC R1, c[0x0][0x28] ;  /* 0x00000a00ff017b82 */ /* 0x000e220000000800 */
[----:B------:R-:W1:Y:S01]  /*0010*/  S2R R18, SR_TID.X ;  /* 0x0000000000127919 */ /* 0x000e620000002100 */
[----:B------:R-:W-:Y:S01]  /*0020*/  ELECT P0, URZ, PT ;  /* 0x00000000003f782f */ /* 0x000fe20003800000 */
[----:B------:R-:W-:Y:S01]  /*0030*/  BSSY B0, `(.L_x_0) ;  /* 0x000000f000007945 */ /* 0x000fe20003800000 */
[--C-:B-1----:R-:W-:Y:S02]  /*0040*/  SHF.R.U32.HI R0, RZ, 0x5, R18.reuse ;  /* 0x00000005ff007819 */ /* 0x102fe40000011612 */
[----:B------:R-:W-:-:S03]  /*0050*/  SHF.R.U32.HI R3, RZ, 0x7, R18 ;  /* 0x00000007ff037819 */ /* 0x000fc60000011612 */
[----:B------:R-:W1:Y:S04]  /*0060*/  SHFL.IDX PT, R2, R0, RZ, 0x1f ;  /* 0x00001fff00027589 */ /* 0x000e6800000e0000 */
[----:B------:R2:W3:Y:S01]  /*0070*/  SHFL.IDX PT, R5, R3, RZ, 0x1f ;  /* 0x00001fff03057589 */ /* 0x0004e200000e0000 */
[----:B-1----:R-:W-:-:S13]  /*0080*/  ISETP.NE.OR P0, PT, R2, RZ, !P0 ;  /* 0x000000ff0200720c */ /* 0x002fda0004705670 */
[----:B0-23--:R-:W-:Y:S05]  /*0090*/  @P0 BRA `(.L_x_1) ;  /* 0x0000000000200947 */ /* 0x00dfea0003800000 */
[----:B------:R-:W-:Y:S02]  /*00a0*/  ULDC.64 UR4, c[0x0][0x198] ;  /* 0x0000660000047ab9 */ /* 0x000fe40000000a00 */
[----:B------:R-:W-:Y:S02]  /*00b0*/  UIADD3 UR6, UP0, UR4, 0xf0, URZ ;  /* 0x000000f004067890 */ /* 0x000fe4000ff1e03f */
[----:B------:R-:W-:Y:S02]  /*00c0*/  UIADD3 UR4, UP1, UR4, 0x1f0, URZ ;  /* 0x000001f004047890 */ /* 0x000fe4000ff3e03f */
[----:B------:R-:W-:Y:S02]  /*00d0*/  UIADD3.X UR7, URZ, UR5, URZ, UP0, !UPT ;  /* 0x000000053f077290 */ /* 0x000fe400087fe43f */
[----:B------:R-:W-:-:S07]  /*00e0*/  UIADD3.X UR5, URZ, UR5, URZ, UP1, !UPT ;  /* 0x000000053f057290 */ /* 0x000fce0008ffe43f */
[----:B------:R0:W-:Y:S02]  /*00f0*/  UTMACCTL.PF [UR6] ;  /* 0x00000000060079b9 */ /* 0x0001e40008040000 */
[----:B------:R0:W-:Y:S02]  /*0100*/  UTMACCTL.PF [UR4] ;  /* 0x00000000040079b9 */ /* 0x0001e40008040000 */
[----:B0-----:R-:W-:Y:S01]  /*0110*/  NOP ;  /* 0x0000000000007918 */ /* 0x001fe20000000000 */
.L_x_1:
[----:B------:R-:W-:Y:S05]  /*0120*/  BSYNC B0 ;  /* 0x0000000000007941 */ /* 0x000fea0003800000 */
.L_x_0:
[----:B------:R-:W0:Y:S02]  /*0130*/  SHFL.IDX PT, R3, R0, RZ, 0x1f ;  /* 0x00001fff00037589 */ /* 0x000e2400000e0000 */
[----:B0-----:R-:W-:-:S13]  /*0140*/  ISETP.NE.AND P0, PT, R3, RZ, PT ;  /* 0x000000ff0300720c */ /* 0x001fda0003f05270 */
[----:B------:R-:W-:Y:S05]  /*0150*/  @P0 BRA `(.L_x_2) ;  /* 0x0000000000600947 */ /* 0x000fea0003800000 */
[----:B------:R-:W0:Y:S01]  /*0160*/  S2UR UR8, SR_CgaCtaId ;  /* 0x00000000000879c3 */ /* 0x000e220000008800 */
[----:B------:R-:W-:Y:S01]  /*0170*/  UMOV UR4, 0x400 ;  /* 0x0000040000047882 */ /* 0x000fe20000000000 */
[----:B------:R-:W-:Y:S01]  /*0180*/  UMOV UR5, 0x1 ;  /* 0x0000000100057882 */ /* 0x000fe20000000000 */
[----:B------:R-:W-:Y:S01]  /*0190*/  UMOV UR6, 0x4 ;  /* 0x0000000400067882 */ /* 0x000fe20000000000 */
[----:B------:R-:W-:Y:S01]  /*01a0*/  ELECT P0, URZ, PT ;  /* 0x00000000003f782f */ /* 0x000fe20003800000 */
[----:B------:R-:W-:-:S04]  /*01b0*/  UIADD3 UR6, -UR6, 0x100000, URZ ;  /* 0x0010000006067890 */ /* 0x000fc8000fffe13f */
[----:B------:R-:W-:Y:S02]  /*01c0*/  USHF.L.U32 UR7, UR6, 0xb, URZ ;  /* 0x0000000b06077899 */ /* 0x000fe4000800063f */
[----:B------:R-:W-:Y:S02]  /*01d0*/  USHF.L.U32 UR6, UR6, 0x1, URZ ;  /* 0x0000000106067899 */ /* 0x000fe4000800063f */
[----:B0-----:R-:W-:Y:S02]  /*01e0*/  ULEA UR8, UR8, UR4, 0x18 ;  /* 0x0000000408087291 */ /* 0x001fe4000f8ec03f */
[----:B------:R-:W-:-:S04]  /*01f0*/  UIADD3 UR4, -UR5, 0x100000, URZ ;  /* 0x0010000005047890 */ /* 0x000fc8000fffe13f */
[----:B------:R-:W-:Y:S02]  /*0200*/  USHF.L.U32 UR5, UR4, 0xb, URZ ;  /* 0x0000000b04057899 */ /* 0x000fe4000800063f */
[----:B------:R-:W-:Y:S01]  /*0210*/  USHF.L.U32 UR4, UR4, 0x1, URZ ;  /* 0x0000000104047899 */ /* 0x000fe2000800063f */
[----:B------:R-:W0:Y:S11]  /*0220*/  FENCE.VIEW.ASYNC.S ;  /* 0x00000000000073c6 */ /* 0x000e360000000000 */
[----:B0-----:R0:W1:Y:S01]  /*0230*/  SYNCS.EXCH.64 URZ, [UR8], UR4 ;  /* 0x00000004083f75b2 */ /* 0x0010620008000100 */
[----:B------:R0:W2:Y:S01]  /*0240*/  SYNCS.EXCH.64 URZ, [UR8+0x28], UR6 ;  /* 0x00002806083f75b2 */ /* 0x0000a20008000100 */
[----:B------:R0:W3:Y:S01]  /*0250*/  SYNCS.EXCH.64 URZ, [UR8+0x8], UR4 ;  /* 0x00000804083f75b2 */ /* 0x0000e20008000100 */
[----:B------:R0:W4:Y:S01]  /*0260*/  SYNCS.EXCH.64 URZ, [UR8+0x30], UR6 ;  /* 0x00003006083f75b2 */ /* 0x0001220008000100 */
[----:B------:R0:W0:Y:S01]  /*0270*/  SYNCS.EXCH.64 URZ, [UR8+0x10], UR4 ;  /* 0x00001004083f75b2 */ /* 0x0000220008000100 */
[----:B------:R0:W0:Y:S01]  /*0280*/  SYNCS.EXCH.64 URZ, [UR8+0x38], UR6 ;  /* 0x00003806083f75b2 */ /* 0x0000220008000100 */
[----:B------:R0:W0:Y:S01]  /*0290*/  SYNCS.EXCH.64 URZ, [UR8+0x18], UR4 ;  /* 0x00001804083f75b2 */ /* 0x0000220008000100 */
[----:B------:R0:W0:Y:S01]  /*02a0*/  SYNCS.EXCH.64 URZ, [UR8+0x40], UR6 ;  /* 0x00004006083f75b2 */ /* 0x0000220008000100 */
[----:B------:R0:W0:Y:S01]  /*02b0*/  SYNCS.EXCH.64 URZ, [UR8+0x20], UR4 ;  /* 0x00002004083f75b2 */ /* 0x0000220008000100 */
[----:B------:R0:W0:Y:S01]  /*02c0*/  SYNCS.EXCH.64 URZ, [UR8+0x48], UR6 ;  /* 0x00004806083f75b2 */ /* 0x0000220008000100 */
[----:B------:R-:W-:Y:S01]  /*02d0*/  NOP ;  /* 0x0000000000007918 */ /* 0x000fe20000000000 */
.L_x_2:
[----:B------:R-:W-:Y:S01]  /*02e0*/  SHF.R.S32.HI R7, RZ, 0x1f, R18 ;  /* 0x0000001fff077819 */ /* 0x000fe20000011412 */
[----:B------:R-:W5:Y:S01]  /*02f0*/  SHFL.IDX PT, R0, R0, RZ, 0x1f ;  /* 0x00001fff00007589 */ /* 0x000f6200000e0000 */
[----:B0-----:R-:W0:Y:S01]  /*0300*/  S2UR UR8, SR_CTAID.X ;  /* 0x00000000000879c3 */ /* 0x001e220000002500 */
[----:B------:R-:W-:Y:S02]  /*0310*/  ELECT P0, URZ, PT ;  /* 0x00000000003f782f */ /* 0x000fe40003800000 */
[----:B------:R-:W-:Y:S01]  /*0320*/  LEA.HI R7, R7, R18, RZ, 0x7 ;  /* 0x0000001207077211 */ /* 0x000fe200078f38ff */
[----:B------:R-:W1:Y:S01]  /*0330*/  S2R R4, SR_CTAID.Y ;  /* 0x0000000000047919 */ /* 0x000e620000002600 */
[----:B------:R-:W-:Y:S01]  /*0340*/  SHF.R.S32.HI R8, RZ, 0x1f, R3 ;  /* 0x0000001fff087819 */ /* 0x000fe20000011403 */
[----:B------:R-:W-:Y:S01]  /*0350*/  ULDC UR4, c[0x0][0x150] ;  /* 0x0000540000047ab9 */ /* 0x000fe20000000800 */
[----:B------:R-:W-:Y:S01]  /*0360*/  LOP3.LUT R7, R7, 0xffffff80, RZ, 0xc0, !PT ;  /* 0xffffff8007077812 */ /* 0x000fe200078ec0ff */
[----:B------:R-:W-:Y:S01]  /*0370*/  NOP ;  /* 0x0000000000007918 */ /* 0x000fe20000000000 */
[----:B------:R-:W-:Y:S01]  /*0380*/  LEA.HI R8, R8, R3, RZ, 0x2 ;  /* 0x0000000308087211 */ /* 0x000fe200078f10ff */
[----:B------:R-:W2:Y:S01]  /*0390*/  LDC R10, c[0x0][0x144] ;  /* 0x00005100ff0a7b82 */ /* 0x000ea20000000800 */
[----:B------:R-:W-:Y:S01]  /*03a0*/  NOP ;  /* 0x0000000000007918 */ /* 0x000fe20000000000 */
[----:B------:R-:W-:Y:S01]  /*03b0*/  IMAD.IADD R6, R18, 0x1, -R7 ;  /* 0x0000000112067824 */ /* 0x000fe200078e0a07 */
[----:B------:R-:W-:Y:S01]  /*03c0*/  LOP3.LUT R8, R8, 0x3ffffffc, RZ, 0xc0, !PT ;  /* 0x3ffffffc08087812 */ /* 0x000fe200078ec0ff */
[----:B------:R-:W-:Y:S01]  /*03d0*/  IMAD.MOV.U32 R22, RZ, RZ, 0x1 ;  /* 0x00000001ff167424 */ /* 0x000fe200078e00ff */
[----:B------:R-:W-:-:S02]  /*03e0*/  ISETP.NE.AND P3, PT, R5, RZ, PT ;  /* 0x000000ff0500720c */ /* 0x000fc40003f65270 */
[----:B------:R-:W-:Y:S01]  /*03f0*/  SHF.R.S32.HI R7, RZ, 0x1f, R6 ;  /* 0x0000001fff077819 */ /* 0x000fe20000011406 */
[----:B------:R-:W-:Y:S01]  /*0400*/  IMAD.IADD R8, R3, 0x1, -R8 ;  /* 0x0000000103087824 */ /* 0x000fe200078e0a08 */
[----:B------:R-:W3:Y:S02]  /*0410*/  LDC R13, c[0x0][0x140] ;  /* 0x00005000ff0d7b82 */ /* 0x000ee40000000800 */
[----:B------:R-:W-:Y:S02]  /*0420*/  LEA.HI R7, R7, R6, RZ, 0x3 ;  /* 0x0000000607077211 */ /* 0x000fe400078f18ff */
[----:B-----5:R-:W-:Y:S02]  /*0430*/  ISETP.NE.OR P0, PT, R0, RZ, !P0 ;  /* 0x000000ff0000720c */ /* 0x020fe40004705670 */
[--C-:B------:R-:W-:Y:S02]  /*0440*/  SHF.R.S32.HI R0, RZ, 0x3, R7.reuse ;  /* 0x00000003ff007819 */ /* 0x100fe40000011407 */
[----:B------:R-:W-:-:S02]  /*0450*/  SHF.R.S32.HI R7, RZ, 0x1f, R7 ;  /* 0x0000001fff077819 */ /* 0x000fc40000011407 */
[----:B0-----:R-:W-:Y:S02]  /*0460*/  I2FP.F32.U32 R9, UR8 ;  /* 0x0000000800097c45 */ /* 0x001fe40008201000 */
[----:B------:R-:W-:-:S03]  /*0470*/  LEA.HI R7, R7, R0, RZ, 0x2 ;  /* 0x0000000007077211 */ /* 0x000fc600078f10ff */
[----:B------:R-:W-:Y:S01]  /*0480*/  FMUL R9, R9, UR4 ;  /* 0x0000000409097c20 */ /* 0x000fe20008400000 */
[----:B------:R-:W-:Y:S01]  /*0490*/  LOP3.LUT R7, R7, 0xfffffffc, RZ, 0xc0, !PT ;  /* 0xfffffffc07077812 */ /* 0x000fe200078ec0ff */
[----:B------:R-:W-:Y:S01]  /*04a0*/  VOTEU.ALL UP0, P0 ;  /* 0x00000000003f7886 */ /* 0x000fe20000000000 */
[----:B-1----:R-:W-:Y:S01]  /*04b0*/  I2FP.F32.U32 R3, R4 ;  /* 0x0000000400037245 */ /* 0x002fe20000201000 */
[----:B------:R-:W-:Y:S01]  /*04c0*/  ULDC UR4, c[0x0][0x154] ;  /* 0x0000550000047ab9 */ /* 0x000fe20000000800 */
[----:B------:R-:W-:Y:S01]  /*04d0*/  VOTEU.ALL UP1, P0 ;  /* 0x00000000003f7886 */ /* 0x000fe20000020000 */
[----:B------:R-:W0:Y:S01]  /*04e0*/  F2I.U32.TRUNC.NTZ R9, R9 ;  /* 0x0000000900097305 */ /* 0x000e22000020f000 */
[----:B------:R-:W-:Y:S01]  /*04f0*/  IMAD.IADD R7, R0, 0x1, -R7 ;  /* 0x0000000100077824 */ /* 0x000fe200078e0a07 */
[----:B------:R-:W1:Y:S01]  /*0500*/  @!UP0 S2UR UR7, SR_CgaCtaId ;  /* 0x00000000000789c3 */ /* 0x000e620000008800 */
[----:B------:R-:W-:Y:S01]  /*0510*/  FMUL R12, R3, UR4 ;  /* 0x00000004030c7c20 */ /* 0x000fe20008400000 */
[----:B------:R-:W-:Y:S01]  /*0520*/  UMOV UR4, 0x20 ;  /* 0x0000002000047882 */ /* 0x000fe20000000000 */
[----:B------:R-:W-:Y:S01]  /*0530*/  IMAD R8, R8, 0x4, R7 ;  /* 0x0000000408087824 */ /* 0x000fe200078e0207 */
[----:B------:R-:W-:Y:S01]  /*0540*/  @!UP0 UMOV UR6, 0x400 ;  /* 0x0000040000068882 */ /* 0x000fe20000000000 */
[----:B------:R-:W-:-:S04]  /*0550*/  @!UP0 UIADD3 UR4, -UR4, 0x100000, URZ ;  /* 0x0010000004048890 */ /* 0x000fc8000fffe13f */
[----:B------:R-:W-:Y:S02]  /*0560*/  @!UP0 USHF.L.U32 UR5, UR4, 0xb, URZ ;  /* 0x0000000b04058899 */ /* 0x000fe4000800063f */
[----:B------:R-:W-:Y:S01]  /*0570*/  @!UP0 USHF.L.U32 UR4, UR4, 0x1, URZ ;  /* 0x0000000104048899 */ /* 0x000fe2000800063f */
[----:B---3--:R-:W-:Y:S01]  /*0580*/  ISETP.EQ.U32.AND P2, PT, R13, 0x1, PT ;  /* 0x000000010d00780c */ /* 0x008fe20003f42070 */
[----:B------:R-:W3:Y:S01]  /*0590*/  F2I.U32.TRUNC.NTZ R12, R12 ;  /* 0x0000000c000c7305 */ /* 0x000ee2000020f000 */
[----:B------:R-:W-:Y:S01]  /*05a0*/  LEA.HI R0, R8, R8, RZ, 0x1 ;  /* 0x0000000808007211 */ /* 0x000fe200078f08ff */
[----:B------:R-:W5:Y:S03]  /*05b0*/  LDC R7, c[0x0][0x148] ;  /* 0x00005200ff077b82 */ /* 0x000f660000000800 */
[----:B------:R-:W-:Y:S01]  /*05c0*/  LOP3.LUT R11, R0, 0xfffffffe, RZ, 0xc0, !PT ;  /* 0xfffffffe000b7812 */ /* 0x000fe200078ec0ff */
[----:B0-----:R-:W-:Y:S01]  /*05d0*/  IMAD.MOV R15, RZ, RZ, -R9 ;  /* 0x000000ffff0f7224 */ /* 0x001fe200078e0a09 */
[----:B------:R-:W-:-:S03]  /*05e0*/  SHF.R.S32.HI R9, RZ, 0x1f, R2 ;  /* 0x0000001fff097819 */ /* 0x000fc60000011402 */
[----:B--2---:R-:W-:Y:S01]  /*05f0*/  IMAD R3, R10, R15, UR8 ;  /* 0x000000080a037e24 */ /* 0x004fe2000f8e020f */
[----:B------:R-:W-:Y:S01]  /*0600*/  LEA.HI R9, R9, R2, RZ, 0x2 ;  /* 0x0000000209097211 */ /* 0x000fe200078f10ff */
[C---:B------:R-:W-:Y:S02]  /*0610*/  IMAD.IADD R0, R8.reuse, 0x1, -R11 ;  /* 0x0000000108007824 */ /* 0x040fe400078e0a0b */
[----:B------:R-:W-:Y:S01]  /*0620*/  IMAD.SHL.U32 R11, R8, 0x4, RZ ;  /* 0x00000004080b7824 */ /* 0x000fe200078e00ff */
[----:B------:R-:W-:Y:S01]  /*0630*/  LOP3.LUT R9, R9, 0xfffffffc, RZ, 0xc0, !PT ;  /* 0xfffffffc09097812 */ /* 0x000fe200078ec0ff */
[----:B---3--:R-:W-:Y:S01]  /*0640*/  IMAD.MOV R24, RZ, RZ, -R12 ;  /* 0x000000ffff187224 */ /* 0x008fe200078e0a0c */
[----:B------:R-:W-:Y:S01]  /*0650*/  ISETP.NE.AND P4, PT, R0, R3, PT ;  /* 0x000000030000720c */ /* 0x000fe20003f85270 */
[----:B-1----:R-:W-:Y:S01]  /*0660*/  @!UP0 ULEA UR6, UR7, UR6, 0x18 ;  /* 0x0000000607068291 */ /* 0x002fe2000f8ec03f */
[----:B------:R-:W-:Y:S01]  /*0670*/  LOP3.LUT R152, R8, 0xc, R11, 0x78, !PT ;  /* 0x0000000c08987812 */ /* 0x000fe200078e780b */
[----:B------:R-:W-:Y:S01]  /*0680*/  IMAD.IADD R0, R2, 0x1, -R9 ;  /* 0x0000000102007824 */ /* 0x000fe200078e0a09 */
[----:B------:R-:W-:Y:S01]  /*0690*/  VOTEU.ALL UP0, P0 ;  /* 0x00000000003f7886 */ /* 0x000fe20000000000 */
[----:B------:R-:W-:Y:S01]  /*06a0*/  LOP3.LUT P0, RZ, R6, 0x7, RZ, 0xc0, !PT ;  /* 0x0000000706ff7812 */ /* 0x000fe2000780c0ff */
[----:B------:R-:W-:-:S02]  /*06b0*/  VIADD R6, R5, 0xffffffff ;  /* 0xffffffff05067836 */ /* 0x000fc40000000000 */
[----:B------:R-:W-:Y:S01]  /*06c0*/  ISETP.NE.AND P1, PT, R0, 0x3, PT ;  /* 0x000000030000780c */ /* 0x000fe20003f25270 */
[----:B-----5:R-:W-:Y:S01]  /*06d0*/  IMAD R9, R7, R24, R4 ;  /* 0x0000001807097224 */ /* 0x020fe200078e0204 */
[----:B------:R-:W-:Y:S02]  /*06e0*/  ISETP.LT.U32.AND P0, PT, R152, 0x2, !P0 ;  /* 0x000000029800780c */ /* 0x000fe40004701070 */
[----:B------:R-:W-:Y:S01]  /*06f0*/  ISETP.EQ.OR P1, PT, R0, RZ, !P1 ;  /* 0x000000ff0000720c */ /* 0x000fe20004f22670 */
[----:B------:R-:W0:Y:S02]  /*0700*/  FENCE.VIEW.ASYNC.S ;  /* 0x00000000000073c6 */ /* 0x000e240000000000 */
[----:B0-----:R0:W1:Y:S01]  /*0710*/  @!UP0 SYNCS.EXCH.64 URZ, [UR6+0x60], UR4 ;  /* 0x00006004063f85b2 */ /* 0x0010620008000100 */
[----:B------:R-:W-:Y:S02]  /*0720*/  @P4 LEA.HI R2, R152, R152, RZ, 0x1 ;  /* 0x0000009898024211 */ /* 0x000fe400078f08ff */
[----:B------:R-:W-:-:S02]  /*0730*/  ISETP.EQ.AND P1, PT, R5, RZ, P1 ;  /* 0x000000ff0500720c */ /* 0x000fc40000f22270 */
[----:B------:R-:W-:Y:S02]  /*0740*/  @P4 SHF.R.S32.HI R2, RZ, 0x1, R2 ;  /* 0x00000001ff024819 */ /* 0x000fe40000011402 */
[----:B------:R-:W-:Y:S02]  /*0750*/  ISETP.GE.U32.AND P6, PT, R6, 0x2, PT ;  /* 0x000000020600780c */ /* 0x000fe40003fc6070 */
[----:B------:R-:W-:Y:S02]  /*0760*/  @P4 ISETP.NE.AND P5, PT, R2, R9, PT ;  /* 0x000000090200420c */ /* 0x000fe40003fa5270 */
[----:B------:R-:W-:Y:S02]  /*0770*/  SEL R9, RZ, 0x1, !P0 ;  /* 0x00000001ff097807 */ /* 0x000fe40004000000 */
[----:B------:R-:W-:Y:S02]  /*0780*/  @P4 SEL R22, RZ, 0x1, P5 ;  /* 0x00000001ff164807 */ /* 0x000fe40002800000 */
[----:B------:R-:W-:Y:S01]  /*0790*/  SEL R19, RZ, 0x1, !P1 ;  /* 0x00000001ff137807 */ /* 0x000fe20004800000 */
[----:B------:R0:W2:Y:S01]  /*07a0*/  @!UP1 SYNCS.EXCH.64 URZ, [UR6+0x68], UR4 ;  /* 0x00006804063f95b2 */ /* 0x0000a20008000100 */
[----:B------:R-:W-:Y:S01]  /*07b0*/  LOP3.LUT R22, R22, R9, RZ, 0xc0, !PT ;  /* 0x0000000916167212 */ /* 0x000fe200078ec0ff */
[----:B------:R-:W-:Y:S01]  /*07c0*/  NOP ;  /* 0x0000000000007918 */ /* 0x000fe20000000000 */
[----:B------:R-:W-:Y:S01]  /*07d0*/  SEL R19, R19, 0x2, P6 ;  /* 0x0000000213137807 */ /* 0x000fe20003000000 */
[----:B------:R-:W-:Y:S06]  /*07e0*/  @!P2 BRA `(.L_x_3) ;  /* 0x000000000008a947 */ /* 0x000fec0003800000 */
[----:B-12-4-:R-:W-:Y:S01]  /*07f0*/  UCGABAR_ARV ;  /* 0x00000000000079c7 */ /* 0x016fe20008000000 */
[----:B------:R-:W-:Y:S05]  /*0800*/  BRA `(.L_x_4) ;  /* 0x0000000000047947 */ /* 0x000fea0003800000 */
.L_x_3:
[----:B-12-4-:R-:W-:Y:S01]  /*0810*/  NOP ;  /* 0x0000000000007918 */ /* 0x016fe20000000000 */
.L_x_4:
[----:B------:R-:W1:Y:S01]  /*0820*/  LDC R2, c[0x0][0x65c] ;  /* 0x00019700ff027b82 */ /* 0x000e620000000800 */
[----:B------:R-:W-:Y:S01]  /*0830*/  MOV R8, UR8 ;  /* 0x0000000800087c02 */ /* 0x000fe20008000f00 */
[----:B------:R-:W-:Y:S01]  /*0840*/  IMAD.MOV.U32 R9, RZ, RZ, RZ ;  /* 0x000000ffff097224 */ /* 0x000fe200078e00ff */
[----:B-1----:R-:W-:-:S04]  /*0850*/  ISETP.NE.AND P1, PT, R2, 0x1, PT ;  /* 0x000000010200780c */ /* 0x002fc80003f25270 */
[----:B------:R-:W-:-:S09]  /*0860*/  P2R R5, PR, RZ, 0x2 ;  /* 0x00000002ff057803 */ /* 0x000fd20000000000 */
[----:B------:R-:W1:Y:S01]  /*0870*/  @P1 LDC R17, c[0x0][0x10] ;  /* 0x00000400ff111b82 */ /* 0x000e620000000800 */
[----:B------:R-:W-:Y:S02]  /*0880*/  @P1 IMAD.MOV.U32 R5, RZ, RZ, RZ ;  /* 0x000000ffff051224 */ /* 0x000fe400078e00ff */
[----:B------:R-:W-:-:S05]  /*0890*/  @P1 IMAD.MOV.U32 R13, RZ, RZ, RZ ;  /* 0x000000ffff0d1224 */ /* 0x000fca00078e00ff */
[----:B------:R-:W2:Y:S01]  /*08a0*/  @!P1 LDC R11, c[0x0][0xc] ;  /* 0x00000300ff0b9b82 */ /* 0x000ea20000000800 */
[----:B-1----:R-:W-:-:S04]  /*08b0*/  @P1 IMAD.WIDE.U32 R16, R17, UR8, R4 ;  /* 0x0000000811101c25 */ /* 0x002fc8000f8e0004 */
[----:B------:R-:W-:Y:S02]  /*08c0*/  @P1 IMAD.IADD R17, R17, 0x1, R13 ;  /* 0x0000000111111824 */ /* 0x000fe400078e020d */
[----:B--2---:R-:W-:-:S04]  /*08d0*/  @!P1 IMAD.WIDE.U32 R8, R4, R11, R8 ;  /* 0x0000000b04089225 */ /* 0x004fc800078e0008 */
[----:B------:R-:W-:Y:S02]  /*08e0*/  @!P1 IMAD.MOV.U32 R16, RZ, RZ, R8 ;  /* 0x000000ffff109224 */ /* 0x000fe400078e0008 */
[----:B------:R-:W-:Y:S01]  /*08f0*/  @!P1 IMAD.MOV.U32 R17, RZ, RZ, R9 ;  /* 0x000000ffff119224 */ /* 0x000fe200078e0009 */
[----:B------:R-:W-:Y:S06]  /*0900*/  @!P2 BRA `(.L_x_5) ;  /* 0x00000000000ca947 */ /* 0x000fec0003800000 */
[----:B------:R-:W-:Y:S01]  /*0910*/  UCGABAR_WAIT ;  /* 0x0000000000007dc7 */ /* 0x000fe20008000000 */
[----:B------:R-:W-:Y:S01]  /*0920*/  CCTL.IVALL ;  /* 0x00000000ff00798f */ /* 0x000fe20002000000 */
[----:B------:R-:W-:Y:S05]  /*0930*/  BRA `(.L_x_6) ;  /* 0x0000000000047947 */ /* 0x000fea0003800000 */
.L_x_5:
[----:B------:R-:W-:Y:S06]  /*0940*/  BAR.SYNC.DEFER_BLOCKING 0x0 ;  /* 0x0000000000007b1d */ /* 0x000fec0000010000 */
.L_x_6:
[----:B------:R-:W-:Y:S05]  /*0950*/  @!P3 BRA `(.L_x_7) ;  /* 0x000000ac0008b947 */ /* 0x000fea0003800000 */
[----:B------:R-:W-:-:S13]  /*0960*/  ISETP.GT.U32.AND P0, PT, R6, 0x1, PT ;  /* 0x000000010600780c */ /* 0x000fda0003f04070 */
[----:B0-----:R-:W-:Y:S05]  /*0970*/  @P0 EXIT ;  /* 0x000000000000094d */ /* 0x001fea0003800000 */
[----:B------:R-:W-:Y:S01]  /*0980*/  ULDC.64 UR4, c[0x0][0x650] ;  /* 0x0001940000047ab9 */ /* 0x000fe20000000a00 */
[----:B------:R-:W-:Y:S01]  /*0990*/  PRMT R0, RZ, 0x7610, R0 ;  /* 0x00007610ff007816 */ /* 0x000fe20000000000 */
[----:B------:R-:W-:Y:S01]  /*09a0*/  IMAD.MOV.U32 R153, RZ, RZ, -0x1 ;  /* 0xffffffffff997424 */ /* 0x000fe200078e00ff */
[----:B------:R-:W-:Y:S01]  /*09b0*/  ISETP.GE.U32.AND P0, PT, R16, UR4, PT ;  /* 0x0000000410007c0c */ /* 0x000fe2000bf06070 */
[----:B------:R-:W-:Y:S02]  /*09c0*/  IMAD.MOV.U32 R154, RZ, RZ, -0x1 ;  /* 0xffffffffff9a7424 */ /* 0x000fe400078e00ff */
[----:B------:R-:W-:Y:S01]  /*09d0*/  IMAD.MOV.U32 R23, RZ, RZ, -0x1 ;  /* 0xffffffffff177424 */ /* 0x000fe200078e00ff */
[----:B------:R-:W-:-:S13]  /*09e0*/  ISETP.GE.U32.AND.EX P0, PT, R17, UR5, PT, P0 ;  /* 0x0000000511007c0c */ /* 0x000fda000bf06100 */
[----:B------:R-:W-:Y:S05]  /*09f0*/  @P0 BRA `(.L_x_8) ;  /* 0x00000004002c0947 */ /* 0x000fea0003800000 */
[----:B------:R-:W0:Y:S01]  /*0a00*/  LDC.64 R20, c[0x0][0x628] ;  /* 0x00018a00ff147b82 */ /* 0x000e220000000a00 */
[----:B------:R-:W-:Y:S02]  /*0a10*/  IMAD.MOV.U32 R8, RZ, RZ, R16 ;  /* 0x000000ffff087224 */ /* 0x000fe400078e0010 */
[----:B------:R-:W-:-:S05]  /*0a20*/  IMAD.MOV.U32 R9, RZ, RZ, R17 ;  /* 0x000000ffff097224 */ /* 0x000fca00078e0011 */
[----:B------:R-:W1:Y:S08]  /*0a30*/  LDC R0, c[0x0][0x630] ;  /* 0x00018c00ff007b82 */ /* 0x000e700000000800 */
[----:B------:R-:W2:Y:S01]  /*0a40*/  LDC.64 R26, c[0x0][0x620] ;  /* 0x00018800ff1a7b82 */ /* 0x000ea20000000a00 */
[----:B0-----:R-:W-:-:S04]  /*0a50*/  ISETP.NE.U32.AND P0, PT, R20, RZ, PT ;  /* 0x000000ff1400720c */ /* 0x001fc80003f05070 */
[----:B------:R-:W-:-:S13]  /*0a60*/  ISETP.NE.AND.EX P0, PT, R21, RZ, PT, P0 ;  /* 0x000000ff1500720c */ /* 0x000fda0003f05300 */
[----:B-12---:R-:W-:Y:S05]  /*0a70*/  @!P0 BRA `(.L_x_9) ;  /* 0x0000000000288947 */ /* 0x006fea0003800000 */
[----:B------:R-:W0:Y:S02]  /*0a80*/  LDC R13, c[0x0][0x634] ;  /* 0x00018d00ff0d7b82 */ /* 0x000e240000000800 */
[----:B0-----:R-:W-:-:S04]  /*0a90*/  IADD3 R13, P0, R16, R13, RZ ;  /* 0x0000000d100d7210 */ /* 0x001fc80007f1e0ff */
[----:B------:R-:W-:-:S05]  /*0aa0*/  IADD3.X R15, RZ, R17, RZ, P0, !PT ;  /* 0x00000011ff0f7210 */ /* 0x000fca00007fe4ff */
[----:B------:R-:W-:-:S04]  /*0ab0*/  IMAD.WIDE.U32 R8, R15, R20, RZ ;  /* 0x000000140f087225 */ /* 0x000fc800078e00ff */
[----:B------:R-:W-:-:S04]  /*0ac0*/  IMAD.WIDE.U32 R10, P0, R13, R21, R8 ;  /* 0x000000150d0a7225 */ /* 0x000fc80007800008 */
[----:B------:R-:W-:-:S04]  /*0ad0*/  IMAD.WIDE.U32 R8, R13, R20, RZ ;  /* 0x000000140d087225 */ /* 0x000fc800078e00ff */
[----:B------:R-:W-:Y:S01]  /*0ae0*/  IMAD.X R13, RZ, RZ, RZ, P0 ;  /* 0x000000ffff0d7224 */ /* 0x000fe200000e06ff */
[----:B------:R-:W-:Y:S01]  /*0af0*/  IADD3 RZ, P0, R9, R10, RZ ;  /* 0x0000000a09ff7210 */ /* 0x000fe20007f1e0ff */
[----:B------:R-:W-:-:S04]  /*0b00*/  IMAD.MOV.U32 R12, RZ, RZ, R11 ;  /* 0x000000ffff0c7224 */ /* 0x000fc800078e000b */
[----:B------:R-:W-:-:S08]  /*0b10*/  IMAD.WIDE.U32.X R8, R15, R21, R12, P0 ;  /* 0x000000150f087225 */ /* 0x000fd000000e040c */
.L_x_9:
[----:B------:R-:W0:Y:S01]  /*0b20*/  LDC.64 R20, c[0x0][0x640] ;  /* 0x00019000ff147b82 */ /* 0x000e220000000a00 */
[--C-:B------:R-:W-:Y:S01]  /*0b30*/  SHF.R.U64 R28, R8, R0, R9.reuse ;  /* 0x00000000081c7219 */ /* 0x100fe20000001209 */
[----:B------:R-:W-:Y:S01]  /*0b40*/  IMAD R30, R7, R24, R4 ;  /* 0x00000018071e7224 */ /* 0x000fe200078e0204 */
[----:B------:R-:W-:Y:S01]  /*0b50*/  SHF.R.U32.HI R0, RZ, R0, R9 ;  /* 0x00000000ff007219 */ /* 0x000fe20000011609 */
[----:B------:R-:W-:Y:S01]  /*0b60*/  IMAD.MOV.U32 R23, RZ, RZ, 0x1 ;  /* 0x00000001ff177424 */ /* 0x000fe200078e00ff */
[----:B------:R-:W-:-:S03]  /*0b70*/  IADD3 R5, P0, RZ, -R28, RZ ;  /* 0x8000001cff057210 */ /* 0x000fc60007f1e0ff */
[----:B------:R-:W1:Y:S02]  /*0b80*/  LDC R6, c[0x0][0x618] ;  /* 0x00018600ff067b82 */ /* 0x000e640000000800 */
[----:B------:R-:W-:-:S04]  /*0b90*/  IMAD.X R9, RZ, RZ, ~R0, P0 ;  /* 0x000000ffff097224 */ /* 0x000fc800000e0e00 */
[-C--:B------:R-:W-:Y:S02]  /*0ba0*/  IMAD R0, R9, R26.reuse, RZ ;  /* 0x0000001a09007224 */ /* 0x080fe400078e02ff */
[----:B------:R-:W2:Y:S01]  /*0bb0*/  LDC R11, c[0x0][0x608] ;  /* 0x00018200ff0b7b82 */ /* 0x000ea20000000800 */
[----:B------:R-:W-:-:S04]  /*0bc0*/  IMAD.WIDE.U32 R8, R5, R26, R16 ;  /* 0x0000001a05087225 */ /* 0x000fc800078e0010 */
[----:B------:R-:W-:-:S03]  /*0bd0*/  IMAD R5, R5, R27, R0 ;  /* 0x0000001b05057224 */ /* 0x000fc600078e0200 */
[----:B------:R-:W3:Y:S01]  /*0be0*/  LDC R12, c[0x0][0x658] ;  /* 0x00019600ff0c7b82 */ /* 0x000ee20000000800 */
[----:B0-----:R-:W-:Y:S01]  /*0bf0*/  ISETP.NE.U32.AND P0, PT, R20, RZ, PT ;  /* 0x000000ff1400720c */ /* 0x001fe20003f05070 */
[----:B------:R-:W-:Y:S02]  /*0c00*/  IMAD.IADD R5, R9, 0x1, R5 ;  /* 0x0000000109057824 */ /* 0x000fe400078e0205 */
[----:B------:R-:W-:Y:S01]  /*0c10*/  IMAD.MOV.U32 R9, RZ, RZ, -0x1 ;  /* 0xffffffffff097424 */ /* 0x000fe200078e00ff */
[----:B------:R-:W-:-:S03]  /*0c20*/  ISETP.NE.AND.EX P0, PT, R21, RZ, PT, P0 ;  /* 0x000000ff1500720c */ /* 0x000fc60003f05300 */
[----:B------:R-:W0:Y:S01]  /*0c30*/  LDC R15, c[0x0][0x600] ;  /* 0x00018000ff0f7b82 */ /* 0x000e220000000800 */
[-CC-:B-1----:R-:W-:Y:S02]  /*0c40*/  SHF.R.U64 R13, R8, R6.reuse, R5.reuse ;  /* 0x00000006080d7219 */ /* 0x182fe40000001205 */
[----:B------:R-:W-:-:S05]  /*0c50*/  SHF.R.U32.HI R0, RZ, R6, R5 ;  /* 0x00000006ff007219 */ /* 0x000fca0000011605 */
[----:B------:R-:W1:Y:S01]  /*0c60*/  LDC R14, c[0x0][0x648] ;  /* 0x00019200ff0e7b82 */ /* 0x000e620000000800 */
[-CC-:B--2---:R-:W-:Y:S02]  /*0c70*/  SHF.R.U64 R27, R13, R11.reuse, R0.reuse ;  /* 0x0000000b0d1b7219 */ /* 0x184fe40000001200 */
[----:B------:R-:W-:-:S05]  /*0c80*/  SHF.R.U32.HI R5, RZ, R11, R0 ;  /* 0x0000000bff057219 */ /* 0x000fca0000011600 */
[----:B------:R-:W2:Y:S01]  /*0c90*/  LDC R26, c[0x0][0x638] ;  /* 0x00018e00ff1a7b82 */ /* 0x000ea20000000800 */
[-CC-:B---3--:R-:W-:Y:S02]  /*0ca0*/  SHF.R.U64 R24, R27, R12.reuse, R5.reuse ;  /* 0x0000000c1b187219 */ /* 0x188fe40000001205 */
[-C--:B------:R-:W-:Y:S02]  /*0cb0*/  SHF.L.U32 R0, R9, R12.reuse, RZ ;  /* 0x0000000c09007219 */ /* 0x080fe400000006ff */
[----:B------:R-:W-:Y:S01]  /*0cc0*/  SHF.R.U32.HI R5, RZ, R12, R5 ;  /* 0x0000000cff057219 */ /* 0x000fe20000011605 */
[----:B------:R-:W-:Y:S01]  /*0cd0*/  IMAD.MOV.U32 R4, RZ, RZ, R24 ;  /* 0x000000ffff047224 */ /* 0x000fe200078e0018 */
[----:B------:R-:W-:Y:S01]  /*0ce0*/  LOP3.LUT R10, RZ, R0, RZ, 0x33, !PT ;  /* 0x00000000ff0a7212 */ /* 0x000fe200078e33ff */
[----:B------:R-:W3:Y:S01]  /*0cf0*/  LDC R25, c[0x0][0x610] ;  /* 0x00018400ff197b82 */ /* 0x000ee20000000800 */
[----:B------:R-:W-:Y:S05]  /*0d00*/  @!P0 BRA `(.L_x_10) ;  /* 0x0000000000288947 */ /* 0x000fea0003800000 */
[----:B------:R-:W4:Y:S02]  /*0d10*/  LDC R9, c[0x0][0x64c] ;  /* 0x00019300ff097b82 */ /* 0x000f240000000800 */
[----:B----4-:R-:W-:-:S05]  /*0d20*/  IADD3 R9, P0, R24, R9, RZ ;  /* 0x0000000918097210 */ /* 0x010fca0007f1e0ff */
[----:B------:R-:W-:-:S04]  /*0d30*/  IMAD.X R11, RZ, RZ, R5, P0 ;  /* 0x000000ffff0b7224 */ /* 0x000fc800000e0605 */
[----:B------:R-:W-:-:S04]  /*0d40*/  IMAD.WIDE.U32 R4, R11, R20, RZ ;  /* 0x000000140b047225 */ /* 0x000fc800078e00ff */
[----:B------:R-:W-:-:S04]  /*0d50*/  IMAD.WIDE.U32 R6, P0, R9, R21, R4 ;  /* 0x0000001509067225 */ /* 0x000fc80007800004 */
[----:B------:R-:W-:-:S04]  /*0d60*/  IMAD.WIDE.U32 R4, R9, R20, RZ ;  /* 0x0000001409047225 */ /* 0x000fc800078e00ff */
[----:B------:R-:W-:Y:S01]  /*0d70*/  IMAD.X R9, RZ, RZ, RZ, P0 ;  /* 0x000000ffff097224 */ /* 0x000fe200000e06ff */
[----:B------:R-:W-:Y:S01]  /*0d80*/  IADD3 RZ, P0, R5, R6, RZ ;  /* 0x0000000605ff7210 */ /* 0x000fe20007f1e0ff */
[----:B------:R-:W-:-:S04]  /*0d90*/  IMAD.MOV.U32 R8, RZ, RZ, R7 ;  /* 0x000000ffff087224 */ /* 0x000fc800078e0007 */
[----:B------:R-:W-:-:S08]  /*0da0*/  IMAD.WIDE.U32.X R4, R11, R21, R8, P0 ;  /* 0x000000150b047225 */ /* 0x000fd000000e0408 */
.L_x_10:
[----:B-1----:R-:W-:Y:S01]  /*0db0*/  SHF.R.U64 R4, R4, R14, R5 ;  /* 0x0000000e04047219 */ /* 0x002fe20000001205 */
[----:B0-----:R-:W-:Y:S01]  /*0dc0*/  VIADD R6, R15, 0xffffffff ;  /* 0xffffffff0f067836 */ /* 0x001fe20000000000 */
[----:B------:R-:W-:Y:S01]  /*0dd0*/  SHF.L.U32 R0, R23, R12, RZ ;  /* 0x0000000c17007219 */ /* 0x000fe200000006ff */
[----:B------:R-:W-:Y:S01]  /*0de0*/  IMAD.MOV.U32 R23, RZ, RZ, R28 ;  /* 0x000000ffff177224 */ /* 0x000fe200078e001c */
[----:B------:R-:W-:Y:S02]  /*0df0*/  LOP3.LUT R5, R27, R10, RZ, 0xc0, !PT ;  /* 0x0000000a1b057212 */ /* 0x000fe400078ec0ff */
[----:B------:R-:W-:Y:S02]  /*0e00*/  IADD3 R7, -R4, RZ, RZ ;  /* 0x000000ff04077210 */ /* 0x000fe40007ffe1ff */
[----:B------:R-:W-:Y:S01]  /*0e10*/  SEL R3, R3, R30, !P1 ;  /* 0x0000001e03037207 */ /* 0x000fe20004800000 */
[----:B------:R-:W-:Y:S01]  /*0e20*/  IMAD R4, R0, R4, R5 ;  /* 0x0000000400047224 */ /* 0x000fe200078e0205 */
[----:B------:R-:W-:Y:S01]  /*0e30*/  LOP3.LUT R6, R13, R6, RZ, 0xc0, !PT ;  /* 0x000000060d067212 */ /* 0x000fe200078ec0ff */
[----:B--2---:R-:W-:-:S02]  /*0e40*/  IMAD R0, R7, R26, R24 ;  /* 0x0000001a07007224 */ /* 0x004fc400078e0218 */
[----:B---3--:R-:W-:Y:S02]  /*0e50*/  IMAD R3, R4, R25, R3 ;  /* 0x0000001904037224 */ /* 0x008fe400078e0203 */
[----:B------:R-:W-:Y:S02]  /*0e60*/  IMAD.MOV.U32 R5, RZ, RZ, 0x1 ;  /* 0x00000001ff057424 */ /* 0x000fe400078e00ff */
[----:B------:R-:W-:-:S03]  /*0e70*/  IMAD R4, R0, R15, R6 ;  /* 0x0000000f00047224 */ /* 0x000fc600078e0206 */
[----:B------:R-:W-:Y:S02]  /*0e80*/  PRMT R0, R5, 0x7610, R0 ;  /* 0x0000761005007816 */ /* 0x000fe40000000000 */
[----:B------:R-:W-:Y:S02]  /*0e90*/  SEL R154, R4, R3, !P1 ;  /* 0x00000003049a7207 */ /* 0x000fe40004800000 */
[----:B------:R-:W-:-:S07]  /*0ea0*/  SEL R153, R3, R4, !P1 ;  /* 0x0000000403997207 */ /* 0x000fce0004800000 */
.L_x_8:
[----:B------:R-:W-:-:S08]  /*0eb0*/  NOP ;  /* 0x0000000000007918 */ /* 0x000fd00000000000 */
[----:B------:R-:W0:Y:S02]  /*0ec0*/  USETMAXREG.TRY_ALLOC.CTAPOOL UP0, 0xe8 ;  /* 0x000000e8000079c8 */ /* 0x000e240008000600 */
[----:B0-----:R-:W-:-:S13]  /*0ed0*/  PLOP3.LUT P0, PT, PT, PT, UP0, 0x80, 0x0 ;  /* 0x000000000000781c */ /* 0x001fda0003f0f008 */
[----:B------:R-:W-:Y:S05]  /*0ee0*/  @!P0 BRA `(.L_x_8) ;  /* 0xfffffffc00f08947 */ /* 0x000fea000383ffff */
[----:B------:R-:W-:Y:S01]  /*0ef0*/  ULDC.64 UR4, c[0x0][0x598] ;  /* 0x0001660000047ab9 */ /* 0x000fe20000000a00 */
[----:B------:R-:W-:Y:S01]  /*0f00*/  ULDC.64 UR36, c[0x0][0x208] ;  /* 0x0000820000247ab9 */ /* 0x000fe20000000a00 */
[----:B------:R-:W-:-:S04]  /*0f10*/  ISETP.NE.U32.AND P0, PT, RZ, UR4, PT ;  /* 0x00000004ff007c0c */ /* 0x000fc8000bf05070 */
[----:B------:R-:W-:-:S13]  /*0f20*/  ISETP.NE.AND.EX P0, PT, RZ, UR5, PT, P0 ;  /* 0x00000005ff007c0c */ /* 0x000fda000bf05300 */
[----:B------:R-:W-:Y:S05]  /*0f30*/  @!P0 BRA `(.L_x_11) ;  /* 0x00000000001c8947 */ /* 0x000fea0003800000 */
[----:B------:R-:W0:Y:S02]  /*0f40*/  LDC.64 R4, c[0x0][0x598] ;  /* 0x00016600ff047b82 */ /* 0x000e240000000a00 */
[----:B0-----:R-:W2:Y:S02]  /*0f50*/  LDG.E.64 R4, desc[UR36][R4.64] ;  /* 0x0000002404047981 */ /* 0x001ea4000c1e1b00 */
[----:B--2---:R-:W-:-:S04]  /*0f60*/  ISETP.NE.U32.AND P0, PT, R4, RZ, PT ;  /* 0x000000ff0400720c */ /* 0x004fc80003f05070 */
[----:B------:R-:W-:-:S13]  /*0f70*/  ISETP.NE.AND.EX P0, PT, R5, RZ, PT, P0 ;  /* 0x000000ff0500720c */ /* 0x000fda0003f05300 */
[----:B------:R-:W-:Y:S05]  /*0f80*/  @!P0 BRA `(.L_x_11) ;  /* 0x0000000000088947 */ /* 0x000fea0003800000 */
[----:B------:R0:W5:Y:S01]  /*0f90*/  LD.E R155, desc[UR36][R4.64] ;  /* 0x00000024049b7980 */ /* 0x000162000c101900 */
[----:B------:R-:W-:Y:S05]  /*0fa0*/  BRA `(.L_x_12) ;  /* 0x0000000000247947 */ /* 0x000fea0003800000 */
.L_x_11:
[----:B------:R-:W-:Y:S02]  /*0fb0*/  ULDC.64 UR4, c[0x0][0x588] ;  /* 0x0001620000047ab9 */ /* 0x000fe40000000a00 */
[----:B------:R-:W-:-:S04]  /*0fc0*/  ISETP.NE.U32.AND P0, PT, RZ, UR4, PT ;  /* 0x00000004ff007c0c */ /* 0x000fc8000bf05070 */
[----:B------:R-:W-:-:S13]  /*0fd0*/  ISETP.NE.AND.EX P0, PT, RZ, UR5, PT, P0 ;  /* 0x00000005ff007c0c */ /* 0x000fda000bf05300 */
[----:B------:R-:W-:Y:S05]  /*0fe0*/  @!P0 BRA `(.L_x_13) ;  /* 0x00000000000c8947 */ /* 0x000fea0003800000 */
[----:B------:R-:W0:Y:S02]  /*0ff0*/  LDC.64 R4, c[0x0][0x588] ;  /* 0x00016200ff047b82 */ /* 0x000e240000000a00 */
[----:B0-----:R1:W5:Y:S01]  /*1000*/  LDG.E R155, desc[UR36][R4.64] ;  /* 0x00000024049b7981 */ /* 0x001362000c1e1900 */
[----:B------:R-:W-:Y:S05]  /*1010*/  BRA `(.L_x_12) ;  /* 0x0000000000087947 */ /* 0x000fea0003800000 */
.L_x_13:
[----:B------:R-:W-:Y:S02]  /*1020*/  ULDC UR4, c[0x0][0x580] ;  /* 0x0001600000047ab9 */ /* 0x000fe40000000800 */
[----:B------:R-:W-:-:S07]  /*1030*/  IMAD.U32 R155, RZ, RZ, UR4 ;  /* 0x00000004ff9b7e24 */ /* 0x000fce000f8e00ff */
.L_x_12:
[----:B------:R-:W-:Y:S02]  /*1040*/  ULDC.64 UR4, c[0x0][0x5a0] ;  /* 0x0001680000047ab9 */ /* 0x000fe40000000a00 */
[----:B------:R-:W-:-:S04]  /*1050*/  ISETP.NE.U32.AND P0, PT, RZ, UR4, PT ;  /* 0x00000004ff007c0c */ /* 0x000fc8000bf05070 */
[----:B------:R-:W-:-:S13]  /*1060*/  ISETP.NE.AND.EX P0, PT, RZ, UR5, PT, P0 ;  /* 0x00000005ff007c0c */ /* 0x000fda000bf05300 */
[----:B------:R-:W-:Y:S05]  /*1070*/  @!P0 BRA `(.L_x_14) ;  /* 0x00000000001c8947 */ /* 0x000fea0003800000 */
[----:B01----:R-:W0:Y:S02]  /*1080*/  LDC.64 R4, c[0x0][0x5a0] ;  /* 0x00016800ff047b82 */ /* 0x003e240000000a00 */
[----:B0-----:R-:W2:Y:S02]  /*1090*/  LDG.E.64 R4, desc[UR36][R4.64] ;  /* 0x0000002404047981 */ /* 0x001ea4000c1e1b00 */
[----:B--2---:R-:W-:-:S04]  /*10a0*/  ISETP.NE.U32.AND P0, PT, R4, RZ, PT ;  /* 0x000000ff0400720c */ /* 0x004fc80003f05070 */
[----:B------:R-:W-:-:S13]  /*10b0*/  ISETP.NE.AND.EX P0, PT, R5, RZ, PT, P0 ;  /* 0x000000ff0500720c */ /* 0x000fda0003f05300 */
[----:B------:R-:W-:Y:S05]  /*10c0*/  @!P0 BRA `(.L_x_14) ;  /* 0x0000000000088947 */ /* 0x000fea0003800000 */
[----:B------:R0:W5:Y:S01]  /*10d0*/  LD.E R156, desc[UR36][R4.64] ;  /* 0x00000024049c7980 */ /* 0x000162000c101900 */
[----:B------:R-:W-:Y:S05]  /*10e0*/  BRA `(.L_x_15) ;  /* 0x0000000000247947 */ /* 0x000fea0003800000 */
.L_x_14:
[----:B------:R-:W-:Y:S02]  /*10f0*/  ULDC.64 UR4, c[0x0][0x590] ;  /* 0x0001640000047ab9 */ /* 0x000fe40000000a00 */
[----:B------:R-:W-:-:S04]  /*1100*/  ISETP.NE.U32.AND P0, PT, RZ, UR4, PT ;  /* 0x00000004ff007c0c */ /* 0x000fc8000bf05070 */
[----:B------:R-:W-:-:S13]  /*1110*/  ISETP.NE.AND.EX P0, PT, RZ, UR5, PT, P0 ;  /* 0x00000005ff007c0c */ /* 0x000fda000bf05300 */
[----:B------:R-:W-:Y:S05]  /*1120*/  @!P0 BRA `(.L_x_16) ;  /* 0x00000000000c8947 */ /* 0x000fea0003800000 */
[----:B------:R-:W2:Y:S02]  /*1130*/  LDC.64 R156, c[0x0][0x590] ;  /* 0x00016400ff9c7b82 */ /* 0x000ea40000000a00 */
[----:B--2---:R2:W5:Y:S01]  /*1140*/  LDG.E R156, desc[UR36][R156.64] ;  /* 0x000000249c9c7981 */ /* 0x004562000c1e1900 */
[----:B------:R-:W-:Y:S05]  /*1150*/  BRA `(.L_x_15) ;  /* 0x0000000000087947 */ /* 0x000fea0003800000 */
.L_x_16:
[----:B------:R-:W-:Y:S02]  /*1160*/  ULDC UR4, c[0x0][0x584] ;  /* 0x0001610000047ab9 */ /* 0x000fe40000000800 */
[----:B------:R-:W-:-:S07]  /*1170*/  IMAD.U32 R156, RZ, RZ, UR4 ;  /* 0x00000004ff9c7e24 */ /* 0x000fce000f8e00ff */
.L_x_15:
[----:B------:R-:W-:-:S13]  /*1180*/  LOP3.LUT P0, RZ, R0, 0xff, RZ, 0xc0, !PT ;  /* 0x000000ff00ff7812 */ /* 0x000fda000780c0ff */
[----:B------:R-:W-:Y:S05]  /*1190*/  @!P0 EXIT ;  /* 0x000000000000894d */ /* 0x000fea0003800000 */
[----:B------:R-:W-:Y:S01]  /*11a0*/  ULDC UR4, c[0x0][0x28c] ;  /* 0x0000a30000047ab9 */ /* 0x000fe20000000800 */
[----:B------:R-:W-:Y:S01]  /*11b0*/  LOP3.LUT R166, R19, 0x1, RZ, 0xfc, !PT ;  /* 0x0000000113a67812 */ /* 0x000fe200078efcff */
[----:B------:R-:W-:Y:S01]  /*11c0*/  UIADD3 UR4, UR4, 0x7f, URZ ;  /* 0x0000007f04047890 */ /* 0x000fe2000fffe03f */
[----:B------:R-:W-:Y:S01]  /*11d0*/  UMOV UR38, URZ ;  /* 0x0000003f00267c82 */ /* 0x000fe20008000000 */
[----:B------:R-:W-:Y:S02]  /*11e0*/  UMOV UR39, URZ ;  /* 0x0000003f00277c82 */ /* 0x000fe40008000000 */
[----:B------:R-:W-:-:S04]  /*11f0*/  USHF.R.S32.HI UR5, URZ, 0x1f, UR4 ;  /* 0x0000001f3f057899 */ /* 0x000fc80008011404 */
[----:B------:R-:W-:-:S04]  /*1200*/  ULEA.HI UR5, UR5, UR4, URZ, 0x7 ;  /* 0x0000000405057291 */ /* 0x000fc8000f8f383f */
[----:B------:R-:W-:-:S12]  /*1210*/  USHF.R.S32.HI UR40, URZ, 0x7, UR5 ;  /* 0x000000073f287899 */ /* 0x000fd80008011405 */
.L_x_290:
[----:B------:R-:W-:Y:S01]  /*1220*/  LOP3.LUT R0, R18, 0x80, RZ, 0xc0, !PT ;  /* 0x0000008012007812 */ /* 0x000fe200078ec0ff */
[----:B---3--:R-:W3:Y:S01]  /*1230*/  S2UR UR7, SR_CgaCtaId ;  /* 0x00000000000779c3 */ /* 0x008ee20000008800 */
[----:B------:R-:W-:Y:S02]  /*1240*/  UMOV UR6, 0x400 ;  /* 0x0000040000067882 */ /* 0x000fe40000000000 */
[----:B------:R-:W-:-:S06]  /*1250*/  SHF.R.U32.HI R0, RZ, 0x7, R0 ;  /* 0x00000007ff007819 */ /* 0x000fcc0000011600 */
[----:B----4-:R-:W4:Y:S01]  /*1260*/  SHFL.IDX PT, R0, R0, RZ, 0x1f ;  /* 0x00001fff00007589 */ /* 0x010f2200000e0000 */
[----:B---3--:R-:W-:Y:S01]  /*1270*/  ULEA UR6, UR7, UR6, 0x18 ;  /* 0x0000000607067291 */ /* 0x008fe2000f8ec03f */
[----:B----4-:R-:W-:-:S13]  /*1280*/  R2UR UR4, R0 ;  /* 0x00000000000472ca */ /* 0x010fda00000e0000 */
[----:B------:R-:W-:-:S04]  /*1290*/  ULEA.HI UR5, UR4, UR4, URZ, 0x1 ;  /* 0x0000000404057291 */ /* 0x000fc8000f8f083f */
[----:B------:R-:W-:-:S04]  /*12a0*/  ULOP3.LUT UR5, UR5, 0x7fffe, URZ, 0xc0, !UPT ;  /* 0x0007fffe05057892 */ /* 0x000fc8000f8ec03f */
[----:B------:R-:W-:-:S03]  /*12b0*/  UIADD3 UR5, UR4, -UR5, URZ ;  /* 0x8000000504057290 */ /* 0x000fc6000fffe03f */
[----:B------:R-:W-:Y:S01]  /*12c0*/  ULDC UR4, c[0x0][0x28c] ;  /* 0x0000a30000047ab9 */ /* 0x000fe20000000800 */
[----:B------:R-:W-:Y:S01]  /*12d0*/  ULEA UR5, UR5, UR6, 0xd ;  /* 0x0000000605057291 */ /* 0x000fe2000f8e683f */
[----:B------:R-:W-:-:S03]  /*12e0*/  ISETP.LT.AND P0, PT, RZ, UR4, PT ;  /* 0x00000004ff007c0c */ /* 0x000fc6000bf01270 */
[----:B------:R-:W-:-:S04]  /*12f0*/  UIADD3 UR5, UR5, 0x100, URZ ;  /* 0x0000010005057890 */ /* 0x000fc8000fffe03f */
[----:B------:R-:W-:-:S04]  /*1300*/  USHF.R.U32.HI UR5, URZ, 0x4, UR5 ;  /* 0x000000043f057899 */ /* 0x000fc80008011605 */
[----:B------:R-:W-:Y:S02]  /*1310*/  ULOP3.LUT UR41, UR5, 0x3fff, URZ, 0xc0, !UPT ;  /* 0x00003fff05297892 */ /* 0x000fe4000f8ec03f */
[----:B-12---:R-:W-:Y:S10]  /*1320*/  @P0 BRA `(.L_x_17) ;  /* 0x0000000000400947 */ /* 0x006ff40003800000 */
[----:B------:R-:W-:Y:S01]  /*1330*/  MOV R0, 0x0 ;  /* 0x0000000000007802 */ /* 0x000fe20000000f00 */
[----:B------:R-:W-:Y:S01]  /*1340*/  ULDC.64 UR4, c[0x4][0x68] ;  /* 0x01001a0000047ab9 */ /* 0x000fe20000000a00 */
[----:B------:R-:W-:Y:S01]  /*1350*/  ULDC.64 UR6, c[0x4][0x8] ;  /* 0x0100020000067ab9 */ /* 0x000fe20000000a00 */
[----:B01----:R-:W-:Y:S01]  /*1360*/  IMAD.U32 R4, RZ, RZ, UR4 ;  /* 0x00000004ff047e24 */ /* 0x003fe2000f8e00ff */
[----:B------:R0:W1:Y:S01]  /*1370*/  LDC.64 R14, c[0x4][R0] ;  /* 0x01000000000e7b82 */ /* 0x0000620000000a00 */
[----:B------:R-:W-:Y:S01]  /*1380*/  IMAD.U32 R5, RZ, RZ, UR5 ;  /* 0x00000005ff057e24 */ /* 0x000fe2000f8e00ff */
[----:B------:R-:W-:Y:S01]  /*1390*/  ULDC.64 UR4, c[0x4][0x70] ;  /* 0x01001c0000047ab9 */ /* 0x000fe20000000a00 */
[----:B------:R-:W-:Y:S01]  /*13a0*/  IMAD.U32 R10, RZ, RZ, UR6 ;  /* 0x00000006ff0a7e24 */ /* 0x000fe2000f8e00ff */
[----:B------:R-:W-:Y:S01]  /*13b0*/  MOV R12, 0x1 ;  /* 0x00000001000c7802 */ /* 0x000fe20000000f00 */
[----:B------:R-:W-:Y:S02]  /*13c0*/  IMAD.U32 R6, RZ, RZ, UR4 ;  /* 0x00000004ff067e24 */ /* 0x000fe4000f8e00ff */
[----:B------:R-:W-:-:S02]  /*13d0*/  IMAD.U32 R7, RZ, RZ, UR5 ;  /* 0x00000005ff077e24 */ /* 0x000fc4000f8e00ff */
[----:B------:R-:W-:Y:S02]  /*13e0*/  IMAD.U32 R11, RZ, RZ, UR7 ;  /* 0x00000007ff0b7e24 */ /* 0x000fe4000f8e00ff */
[----:B------:R-:W-:Y:S02]  /*13f0*/  IMAD.MOV.U32 R8, RZ, RZ, 0x1e1 ;  /* 0x000001e1ff087424 */ /* 0x000fe400078e00ff */
[----:B0-----:R-:W-:-:S07]  /*1400*/  IMAD.MOV.U32 R13, RZ, RZ, RZ ;  /* 0x000000ffff0d7224 */ /* 0x001fce00078e00ff */
[----:B------:R-:W-:-:S07]  /*1410*/  LEPC R20, `(.L_x_17) ;  /* 0x000000001014794e */ /* 0x000fce0000000000 */
[----:B-12--5:R-:W-:Y:S05]  /*1420*/  CALL.ABS.NOINC R14 ;  /* 0x000000000e007343 */ /* 0x026fea0003c00000 */
.L_x_17:
[----:B------:R-:W-:-:S13]  /*1430*/  ISETP.NE.AND P0, PT, R166, 0x3, PT ;  /* 0x00000003a600780c */ /* 0x000fda0003f05270 */
[----:B------:R-:W-:Y:S05]  /*1440*/  @!P0 BRA `(.L_x_18) ;  /* 0x0000000000048947 */ /* 0x000fea0003800000 */
[----:B------:R-:W-:Y:S01]  /*1450*/  BPT.TRAP 0x1 ;  /* 0x000000040000795c */ /* 0x000fe20000300000 */
.L_x_18:
[----:B------:R-:W3:Y:S01]  /*1460*/  S2UR UR5, SR_CgaCtaId ;  /* 0x00000000000579c3 */ /* 0x000ee20000008800 */
[----:B------:R-:W-:Y:S01]  /*1470*/  UMOV UR4, 0x400 ;  /* 0x0000040000047882 */ /* 0x000fe20000000000 */
[----:B------:R-:W-:Y:S02]  /*1480*/  IMAD.U32 R0, RZ, RZ, UR38 ;  /* 0x00000026ff007e24 */ /* 0x000fe4000f8e00ff */
[----:B------:R-:W-:-:S03]  /*1490*/  IMAD.U32 R3, RZ, RZ, UR39 ;  /* 0x00000027ff037e24 */ /* 0x000fc6000f8e00ff */
[----:B------:R-:W-:Y:S01]  /*14a0*/  SHF.L.U32 R0, R0, 0x1f, RZ ;  /* 0x0000001f00007819 */ /* 0x000fe200000006ff */
[----:B---3--:R-:W-:-:S06]  /*14b0*/  ULEA UR4, UR5, UR4, 0x18 ;  /* 0x0000000405047291 */ /* 0x008fcc000f8ec03f */
[----:B------:R-:W-:-:S04]  /*14c0*/  IMAD.U32 R6, RZ, RZ, UR4 ;  /* 0x00000004ff067e24 */ /* 0x000fc8000f8e00ff */
[----:B------:R-:W-:-:S04]  /*14d0*/  IMAD R3, R3, 0x8, R6 ;  /* 0x0000000803037824 */ /* 0x000fc800078e0206 */
[----:B------:R3:W4:Y:S01]  /*14e0*/  SYNCS.PHASECHK.TRANS64.TRYWAIT P1, [R3+URZ], R0 ;  /* 0x00000000030075a7 */ /* 0x000722000802017f */
[----:B------:R-:W-:Y:S05]  /*14f0*/  @!P0 BRA `(.L_x_19) ;  /* 0x0000000000048947 */ /* 0x000fea0003800000 */
[----:B------:R-:W-:Y:S01]  /*1500*/  BPT.TRAP 0x1 ;  /* 0x000000040000795c */ /* 0x000fe20000300000 */
.L_x_19:
[----:B----4-:R-:W-:Y:S05]  /*1510*/  @P1 BRA `(.L_x_20) ;  /* 0x0000000000081947 */ /* 0x010fea0003800000 */
[----:B------:R-:W4:Y:S02]  /*1520*/  SYNCS.PHASECHK.TRANS64.TRYWAIT P1, [R3+URZ], R0 ;  /* 0x00000000030075a7 */ /* 0x000f24000802017f */
[----:B----4-:R-:W-:Y:S05]  /*1530*/  @!P1 BRA `(.L_x_21) ;  /* 0x000000b400d09947 */ /* 0x010fea0003800000 */
.L_x_20:
[----:B------:R-:W-:-:S04]  /*1540*/  UISETP.LT.AND UP0, UPT, UR40, 0x1, UPT ;  /* 0x000000012800788c */ /* 0x000fc8000bf01270 */
[----:B------:R-:W-:-:S06]  /*1550*/  USEL UR4, UR40, 0x1, UP0 ;  /* 0x0000000128047887 */ /* 0x000fcc0008000000 */
[----:B---34-:R-:W-:Y:S01]  /*1560*/  IMAD.U32 R0, RZ, RZ, UR4 ;  /* 0x00000004ff007e24 */ /* 0x018fe2000f8e00ff */
[----:B------:R-:W-:Y:S05]  /*1570*/  WARPSYNC.ALL ;  /* 0x0000000000007948 */ /* 0x000fea0003800000 */
[----:B------:R-:W-:-:S04]  /*1580*/  IADD3 R0, -R0, UR40, RZ ;  /* 0x0000002800007c10 */ /* 0x000fc8000fffe1ff */
[----:B------:R-:W-:Y:S02]  /*1590*/  ISETP.GE.AND P1, PT, R0, 0x1, PT ;  /* 0x000000010000780c */ /* 0x000fe40003f26270 */
[----:B------:R-:W-:Y:S01]  /*15a0*/  R2UR UR4, R6 ;  /* 0x00000000060472ca */ /* 0x000fe200000e0000 */
[----:B------:R-:W-:Y:S01]  /*15b0*/  WARPGROUP.ARRIVE ;  /* 0x00000000000079c5 */ /* 0x000fe20000000000 */
[----:B------:R-:W-:Y:S01]  /*15c0*/  UMOV UR9, 0x40000040 ;  /* 0x4000004000097882 */ /* 0x000fe20000000000 */
[----:B------:R-:W-:Y:S01]  /*15d0*/  UMOV UR11, 0x40000040 ;  /* 0x40000040000b7882 */ /* 0x000fe20000000000 */
[----:B------:R-:W-:Y:S01]  /*15e0*/  UMOV UR13, 0x40000040 ;  /* 0x40000040000d7882 */ /* 0x000fe20000000000 */
[----:B------:R-:W-:-:S08]  /*15f0*/  UMOV UR15, UR11 ;  /* 0x0000000b000f7c82 */ /* 0x000fd00008000000 */
[----:B------:R-:W-:-:S04]  /*1600*/  UIADD3 UR4, UR4, 0x50100, URZ ;  /* 0x0005010004047890 */ /* 0x000fc8000fffe03f */
[----:B------:R-:W-:-:S04]  /*1610*/  USHF.R.U32.HI UR4, URZ, 0x4, UR4 ;  /* 0x000000043f047899 */ /* 0x000fc80008011604 */
[----:B------:R-:W-:Y:S02]  /*1620*/  ULOP3.LUT UR5, UR4, 0x3fff, URZ, 0xc0, !UPT ;  /* 0x00003fff04057892 */ /* 0x000fe4000f8ec03f */
[----:B------:R-:W-:Y:S02]  /*1630*/  ULOP3.LUT UR4, UR41, 0x10000, URZ, 0xfc, !UPT ;  /* 0x0001000029047892 */ /* 0x000fe4000f8efc3f */
[----:B------:R-:W-:Y:S02]  /*1640*/  ULOP3.LUT UR5, UR5, 0x10000, URZ, 0xfc, !UPT ;  /* 0x0001000005057892 */ /* 0x000fe4000f8efc3f */
[----:B------:R-:W-:Y:S02]  /*1650*/  ULEA UR8, UR39, UR4, 0xc ;  /* 0x0000000427087291 */ /* 0x000fe4000f8e603f */
[----:B------:R-:W-:Y:S02]  /*1660*/  ULEA UR6, UR39, UR5, 0xb ;  /* 0x0000000527067291 */ /* 0x000fe4000f8e583f */
[----:B------:R-:W-:-:S05]  /*1670*/  UIADD3 UR12, UR8, 0x400, URZ ;  /* 0x00000400080c7890 */ /* 0x000fca000fffe03f */
[----:B------:R-:W-:Y:S02]  /*1680*/  UMOV UR10, UR6 ;  /* 0x00000006000a7c82 */ /* 0x000fe40008000000 */
[----:B------:R-:W-:Y:S01]  /*1690*/  HGMMA.64x128x16.F32.BF16 R88, gdesc[UR8], RZ, !UPT, gsb0 ;  /* 0x01e00000085879f0 */ /* 0x000fe2000c0018ff */
[----:B------:R-:W-:Y:S02]  /*16a0*/  UMOV UR14, UR10 ;  /* 0x0000000a000e7c82 */ /* 0x000fe40008000000 */
[----:B------:R-:W-:Y:S02]  /*16b0*/  WARPGROUP.DEPBAR.LE gsb0, 0x0 ;  /* 0x00008000000079c5 */ /* 0x000fe40000010000 */
[----:B------:R-:W-:-:S07]  /*16c0*/  WARPGROUP.ARRIVE ;  /* 0x00000000000079c5 */ /* 0x000fce0000000000 */
[----:B------:R-:W-:Y:S01]  /*16d0*/  HGMMA.64x128x16.F32.BF16 R24, gdesc[UR12], RZ, !UPT, gsb0 ;  /* 0x01e000000c1879f0 */ /* 0x000fe2000c0018ff */
[----:B------:R-:W-:Y:S02]  /*16e0*/  UIADD3 UR12, UR8, 0x2, URZ ;  /* 0x00000002080c7890 */ /* 0x000fe4000fffe03f */
[----:B------:R-:W-:Y:S01]  /*16f0*/  UIADD3 UR14, UR6, 0x2, URZ ;  /* 0x00000002060e7890 */ /* 0x000fe2000fffe03f */
[----:B------:R-:W-:Y:S01]  /*1700*/  UMOV UR13, 0x40000040 ;  /* 0x40000040000d7882 */ /* 0x000fe20000000000 */
[----:B------:R-:W-:Y:S01]  /*1710*/  UMOV UR15, 0x40000040 ;  /* 0x40000040000f7882 */ /* 0x000fe20000000000 */
[----:B------:R-:W-:Y:S02]  /*1720*/  WARPGROUP.DEPBAR.LE gsb0, 0x0 ;  /* 0x00008000000079c5 */ /* 0x000fe40000010000 */
[----:B------:R-:W-:-:S06]  /*1730*/  WARPGROUP.ARRIVE ;  /* 0x00000000000079c5 */ /* 0x000fcc0000000000 */
[----:B------:R-:W-:Y:S01]  /*1740*/  HGMMA.64x128x16.F32.BF16 R88, gdesc[UR12], R88, gsb0 ;  /* 0x01e000000c5879f0 */ /* 0x000fe20008001858 */
[----:B------:R-:W-:Y:S01]  /*1750*/  UIADD3 UR12, UR8, 0x402, URZ ;  /* 0x00000402080c7890 */ /* 0x000fe2000fffe03f */
[----:B------:R-:W-:Y:S01]  /*1760*/  UMOV UR13, 0x40000040 ;  /* 0x40000040000d7882 */ /* 0x000fe20000000000 */
[----:B------:R-:W-:Y:S02]  /*1770*/  WARPGROUP.DEPBAR.LE gsb0, 0x0 ;  /* 0x00008000000079c5 */ /* 0x000fe40000010000 */
[----:B------:R-:W-:-:S07]  /*1780*/  WARPGROUP.ARRIVE ;  /* 0x00000000000079c5 */ /* 0x000fce0000000000 */
[----:B------:R-:W-:Y:S01]  /*1790*/  HGMMA.64x128x16.F32.BF16 R24, gdesc[UR12], R24, gsb0 ;  /* 0x01e000000c1879f0 */ /* 0x000fe20008001818 */
        /* <DEDUP_REMOVED lines=71> */
[----:B------:R-:W-:Y:S03]  /*1c10*/  HGMMA.64x128x16.F32.BF16 R24, gdesc[UR12], R24, gsb0 ;  /* 0x01e000000c1879f0 */ /* 0x000fe60008001818 */
[----:B------:R-:W-:Y:S02]  /*1c20*/  WARPGROUP.DEPBAR.LE gsb0, 0x0 ;  /* 0x00008000000079c5 */ /* 0x000fe40000010000 */
[----:B------:R-:W-:Y:S05]  /*1c30*/  @!P1 BRA `(.L_x_22) ;  /* 0x0000000800349947 */ /* 0x000fea0003800000 */
[----:B------:R-:W-:Y:S02]  /*1c40*/  UIADD3 UR6, UR39, 0x1, URZ ;  /* 0x0000000127067890 */ /* 0x000fe4000fffe03f */
[----:B------:R-:W-:Y:S02]  /*1c50*/  IMAD.U32 R3, RZ, RZ, UR39 ;  /* 0x00000027ff037e24 */ /* 0x000fe4000f8e00ff */
[----:B------:R-:W-:-:S04]  /*1c60*/  UISETP.NE.AND UP0, UPT, UR6, 0x5, UPT ;  /* 0x000000050600788c */ /* 0x000fc8000bf05270 */
[----:B------:R-:W-:Y:S02]  /*1c70*/  USEL UR7, URZ, 0x1, UP0 ;  /* 0x000000013f077887 */ /* 0x000fe40008000000 */
[----:B------:R-:W-:Y:S02]  /*1c80*/  USEL UR6, UR6, URZ, UP0 ;  /* 0x0000003f06067287 */ /* 0x000fe40008000000 */
[----:B------:R-:W-:-:S06]  /*1c90*/  ULOP3.LUT UR7, UR38, UR7, URZ, 0x3c, !UPT ;  /* 0x0000000726077292 */ /* 0x000fcc000f8e3c3f */
[----:B------:R-:W-:-:S07]  /*1ca0*/  IMAD.U32 R7, RZ, RZ, UR7 ;  /* 0x00000007ff077e24 */ /* 0x000fce000f8e00ff */
.L_x_29:
[----:B------:R-:W-:Y:S05]  /*1cb0*/  @!P0 BRA `(.L_x_23) ;  /* 0x0000000000048947 */ /* 0x000fea0003800000 */
[----:B------:R-:W-:Y:S01]  /*1cc0*/  BPT.TRAP 0x1 ;  /* 0x000000040000795c */ /* 0x000fe20000300000 */
.L_x_23:
[----:B------:R-:W3:Y:S01]  /*1cd0*/  S2UR UR8, SR_CgaCtaId ;  /* 0x00000000000879c3 */ /* 0x000ee20000008800 */
[----:B------:R-:W-:Y:S01]  /*1ce0*/  UMOV UR7, 0x400 ;  /* 0x0000040000077882 */ /* 0x000fe20000000000 */
[----:B01----:R-:W-:Y:S01]  /*1cf0*/  IMAD.U32 R5, RZ, RZ, UR6 ;  /* 0x00000006ff057e24 */ /* 0x003fe2000f8e00ff */
[----:B------:R-:W-:Y:S01]  /*1d00*/  SHF.L.U32 R4, R7, 0x1f, RZ ;  /* 0x0000001f07047819 */ /* 0x000fe200000006ff */
[----:B---3--:R-:W-:-:S06]  /*1d10*/  ULEA UR7, UR8, UR7, 0x18 ;  /* 0x0000000708077291 */ /* 0x008fcc000f8ec03f */
[----:B------:R-:W-:-:S04]  /*1d20*/  IMAD.U32 R6, RZ, RZ, UR7 ;  /* 0x00000007ff067e24 */ /* 0x000fc8000f8e00ff */
[----:B------:R-:W-:-:S04]  /*1d30*/  IMAD R5, R5, 0x8, R6 ;  /* 0x0000000805057824 */ /* 0x000fc800078e0206 */
[----:B------:R0:W1:Y:S01]  /*1d40*/  SYNCS.PHASECHK.TRANS64.TRYWAIT P1, [R5+URZ], R4 ;  /* 0x00000004050075a7 */ /* 0x000062000802017f */
[----:B------:R-:W-:Y:S05]  /*1d50*/  @!P0 BRA `(.L_x_24) ;  /* 0x0000000000048947 */ /* 0x000fea0003800000 */
[----:B------:R-:W-:Y:S01]  /*1d60*/  BPT.TRAP 0x1 ;  /* 0x000000040000795c */ /* 0x000fe20000300000 */
.L_x_24:
[----:B-1----:R-:W-:Y:S05]  /*1d70*/  @P1 BRA `(.L_x_25) ;  /* 0x0000000000081947 */ /* 0x002fea0003800000 */
[----:B------:R-:W1:Y:S02]  /*1d80*/  SYNCS.PHASECHK.TRANS64.TRYWAIT P1, [R5+URZ], R4 ;  /* 0x00000004050075a7 */ /* 0x000e64000802017f */
[----:B-1----:R-:W-:Y:S05]  /*1d90*/  @!P1 BRA `(.L_x_26) ;  /* 0x000000ac00cc9947 */ /* 0x002fea0003800000 */
.L_x_25:
[----:B------:R-:W-:Y:S01]  /*1da0*/  ULEA UR10, UR6, UR4, 0xc ;  /* 0x00000004060a7291 */ /* 0x000fe2000f8e603f */
[----:B------:R-:W-:Y:S01]  /*1db0*/  WARPGROUP.ARRIVE ;  /* 0x00000000000079c5 */ /* 0x000fe20000000000 */
[----:B------:R-:W-:Y:S01]  /*1dc0*/  ULEA UR8, UR6, UR5, 0xb ;  /* 0x0000000506087291 */ /* 0x000fe2000f8e583f */
[----:B------:R-:W-:Y:S01]  /*1dd0*/  UMOV UR13, 0x40000040 ;  /* 0x40000040000d7882 */ /* 0x000fe20000000000 */
[----:B------:R-:W-:-:S03]  /*1de0*/  UMOV UR15, 0x40000040 ;  /* 0x40000040000f7882 */ /* 0x000fc60000000000 */
[----:B------:R-:W-:Y:S02]  /*1df0*/  UMOV UR12, UR10 ;  /* 0x0000000a000c7c82 */ /* 0x000fe40008000000 */
[----:B------:R-:W-:Y:S02]  /*1e00*/  UMOV UR14, UR8 ;  /* 0x00000008000e7c82 */ /* 0x000fe40008000000 */
        /* <DEDUP_REMOVED lines=92> */
[----:B------:R-:W-:Y:S01]  /*23d0*/  BPT.TRAP 0x1 ;  /* 0x000000040000795c */ /* 0x000fe20000300000 */
.L_x_27:
[----:B------:R-:W-:-:S13]  /*23e0*/  ISETP.NE.AND P1, PT, R22, RZ, PT ;  /* 0x000000ff1600720c */ /* 0x000fda0003f25270 */
[----:B01----:R-:W-:-:S05]  /*23f0*/  @P1 LEA R4, R3, R6, 0x3 ;  /* 0x0000000603041211 */ /* 0x003fca00078e18ff */
[----:B------:R-:W-:-:S05]  /*2400*/  @P1 VIADD R5, R4, 0x28 ;  /* 0x0000002804051836 */ /* 0x000fca0000000000 */
[----:B------:R-:W-:-:S04]  /*2410*/  @P1 PRMT R5, R152, 0x654, R5 ;  /* 0x0000065498051816 */ /* 0x000fc80000000005 */
[----:B------:R0:W-:Y:S01]  /*2420*/  @P1 SYNCS.ARRIVE.TRANS64.RED.A1T0 RZ, [R5+URZ], RZ ;  /* 0x000000ff05ff19a7 */ /* 0x0001e2000810043f */
[----:B------:R-:W-:-:S13]  /*2430*/  ISETP.GT.U32.AND P1, PT, R19, 0x1, PT ;  /* 0x000000011300780c */ /* 0x000fda0003f24070 */
[----:B0-----:R-:W-:Y:S05]  /*2440*/  @P1 BRA `(.L_x_28) ;  /* 0x0000000000041947 */ /* 0x001fea0003800000 */
[----:B------:R-:W-:Y:S01]  /*2450*/  BPT.TRAP 0x1 ;  /* 0x000000040000795c */ /* 0x000fe20000300000 */
.L_x_28:
[----:B------:R-:W-:Y:S01]  /*2460*/  UIADD3 UR6, UR6, 0x1, URZ ;  /* 0x0000000106067890 */ /* 0x000fe2000fffe03f */
[C---:B------:R-:W-:Y:S01]  /*2470*/  ISETP.GT.AND P2, PT, R0.reuse, 0x1, PT ;  /* 0x000000010000780c */ /* 0x040fe20003f44270 */
[----:B------:R-:W-:Y:S02]  /*2480*/  VIADD R3, R3, 0x1 ;  /* 0x0000000103037836 */ /* 0x000fe40000000000 */
[----:B------:R-:W-:Y:S01]  /*2490*/  UISETP.NE.AND UP0, UPT, UR6, 0x5, UPT ;  /* 0x000000050600788c */ /* 0x000fe2000bf05270 */
[----:B------:R-:W-:Y:S02]  /*24a0*/  VIADD R0, R0, 0xffffffff ;  /* 0xffffffff00007836 */ /* 0x000fe40000000000 */
[C---:B------:R-:W-:Y:S01]  /*24b0*/  ISETP.NE.AND P1, PT, R3.reuse, 0x5, PT ;  /* 0x000000050300780c */ /* 0x040fe20003f25270 */
[----:B------:R-:W-:Y:S02]  /*24c0*/  USEL UR7, URZ, 0x1, UP0 ;  /* 0x000000013f077887 */ /* 0x000fe40008000000 */
[----:B------:R-:W-:Y:S01]  /*24d0*/  USEL UR6, UR6, URZ, UP0 ;  /* 0x0000003f06067287 */ /* 0x000fe20008000000 */
[----:B------:R-:W-:-:S03]  /*24e0*/  SEL R3, R3, RZ, P1 ;  /* 0x000000ff03037207 */ /* 0x000fc60000800000 */
[----:B------:R-:W-:Y:S01]  /*24f0*/  LOP3.LUT R7, R7, UR7, RZ, 0x3c, !PT ;  /* 0x0000000707077c12 */ /* 0x000fe2000f8e3cff */
[----:B------:R-:W-:Y:S07]  /*2500*/  @P2 BRA `(.L_x_29) ;  /* 0xfffffff400e82947 */ /* 0x000fee000383ffff */
.L_x_22:
[----:B------:R-:W3:Y:S02]  /*2510*/  LDC R0, c[0x0][0x28c] ;  /* 0x0000a300ff007b82 */ /* 0x000ee40000000800 */
[----:B---3--:R-:W-:-:S13]  /*2520*/  ISETP.GE.AND P1, PT, R0, 0x1, PT ;  /* 0x000000010000780c */ /* 0x008fda0003f26270 */
[----:B------:R-:W-:Y:S05]  /*2530*/  @!P1 BRA `(.L_x_30) ;  /* 0x0000000000509947 */ /* 0x000fea0003800000 */
[----:B------:R-:W-:Y:S05]  /*2540*/  @!P0 BRA `(.L_x_31) ;  /* 0x0000000000048947 */ /* 0x000fea0003800000 */
[----:B------:R-:W-:Y:S01]  /*2550*/  BPT.TRAP 0x1 ;  /* 0x000000040000795c */ /* 0x000fe20000300000 */
.L_x_31:
[----:B------:R-:W-:Y:S01]  /*2560*/  ISETP.NE.AND P0, PT, R22, RZ, PT ;  /* 0x000000ff1600720c */ /* 0x000fe20003f05270 */
[----:B------:R-:W-:Y:S01]  /*2570*/  BSSY B0, `(.L_x_32) ;  /* 0x000000e000007945 */ /* 0x000fe20003800000 */
[----:B------:R-:W-:-:S11]  /*2580*/  ISETP.GT.U32.AND P1, PT, R19, 0x1, PT ;  /* 0x000000011300780c */ /* 0x000fd60003f24070 */
[----:B------:R-:W-:Y:S05]  /*2590*/  @!P0 BRA `(.L_x_33) ;  /* 0x00000000002c8947 */ /* 0x000fea0003800000 */
[----:B------:R-:W-:-:S04]  /*25a0*/  UISETP.LT.AND UP0, UPT, UR40, 0x1, UPT ;  /* 0x000000012800788c */ /* 0x000fc8000bf01270 */
[----:B------:R-:W-:-:S04]  /*25b0*/  USEL UR6, UR40, 0x1, UP0 ;  /* 0x0000000128067887 */ /* 0x000fc80008000000 */
[----:B------:R-:W-:-:S04]  /*25c0*/  UIADD3 UR6, UR39, UR40, -UR6 ;  /* 0x0000002827067290 */ /* 0x000fc8000fffe806 */
[----:B------:R-:W-:-:S04]  /*25d0*/  UIMAD.WIDE.U32 UR4, UR6, -0x33333333, URZ ;  /* 0xcccccccd060478a5 */ /* 0x000fc8000f8e003f */
[----:B------:R-:W-:-:S04]  /*25e0*/  USHF.R.U32.HI UR4, URZ, 0x2, UR5 ;  /* 0x000000023f047899 */ /* 0x000fc80008011605 */
[----:B------:R-:W-:-:S06]  /*25f0*/  UIMAD UR6, UR4, -0x5, UR6 ;  /* 0xfffffffb040678a4 */ /* 0x000fcc000f8e0206 */
[----:B------:R-:W-:-:S04]  /*2600*/  IMAD.U32 R3, RZ, RZ, UR6 ;  /* 0x00000006ff037e24 */ /* 0x000fc8000f8e00ff */
[----:B------:R-:W-:-:S04]  /*2610*/  IMAD R0, R3, 0x8, R6 ;  /* 0x0000000803007824 */ /* 0x000fc800078e0206 */
[----:B------:R-:W-:-:S05]  /*2620*/  VIADD R3, R0, 0x28 ;  /* 0x0000002800037836 */ /* 0x000fca0000000000 */
[----:B------:R-:W-:-:S04]  /*2630*/  PRMT R3, R152, 0x654, R3 ;  /* 0x0000065498037816 */ /* 0x000fc80000000003 */
[----:B------:R3:W-:Y:S03]  /*2640*/  SYNCS.ARRIVE.TRANS64.RED.A1T0 RZ, [R3+URZ], RZ ;  /* 0x000000ff03ff79a7 */ /* 0x0007e6000810043f */
.L_x_33:
[----:B------:R-:W-:Y:S05]  /*2650*/  BSYNC B0 ;  /* 0x0000000000007941 */ /* 0x000fea0003800000 */
.L_x_32:
[----:B------:R-:W-:Y:S05]  /*2660*/  @P1 BRA `(.L_x_30) ;  /* 0x0000000000041947 */ /* 0x000fea0003800000 */
[----:B------:R-:W-:Y:S01]  /*2670*/  BPT.TRAP 0x1 ;  /* 0x000000040000795c */ /* 0x000fe20000300000 */
.L_x_30:
[----:B------:R-:W4:Y:S01]  /*2680*/  LDC R6, c[0x0][0x288] ;  /* 0x0000a200ff067b82 */ /* 0x000f220000000800 */
[--C-:B------:R-:W-:Y:S01]  /*2690*/  SHF.R.U32.HI R0, RZ, 0x2, R18.reuse ;  /* 0x00000002ff007819 */ /* 0x100fe20000011612 */
[----:B------:R-:W-:Y:S01]  /*26a0*/  IMAD.SHL.U32 R13, R154, 0x80, RZ ;  /* 0x000000809a0d7824 */ /* 0x000fe200078e00ff */
[----:B01----:R-:W-:Y:S01]  /*26b0*/  SHF.R.U32.HI R5, RZ, 0x7, R18 ;  /* 0x00000007ff057819 */ /* 0x003fe20000011612 */
[----:B------:R-:W-:Y:S01]  /*26c0*/  UIADD3 UR39, UR40, UR39, URZ ;  /* 0x0000002728277290 */ /* 0x000fe2000fffe03f */
[----:B------:R-:W-:Y:S01]  /*26d0*/  LOP3.LUT R4, R18, 0x60, RZ, 0xc0, !PT ;  /* 0x0000006012047812 */ /* 0x000fe200078ec0ff */
[----:B------:R-:W-:Y:S01]  /*26e0*/  ULDC UR7, c[0x0][0x284] ;  /* 0x0000a10000077ab9 */ /* 0x000fe20000000800 */
[----:B---3--:R-:W-:Y:S01]  /*26f0*/  LOP3.LUT R3, R0, 0x7, RZ, 0xc0, !PT ;  /* 0x0000000700037812 */ /* 0x008fe200078ec0ff */
[----:B------:R-:W-:Y:S01]  /*2700*/  UISETP.GT.U32.AND UP0, UPT, UR39, 0x4, UPT ;  /* 0x000000042700788c */ /* 0x000fe2000bf04070 */
[----:B------:R-:W-:Y:S01]  /*2710*/  LOP3.LUT R0, R5, 0x1, RZ, 0xc0, !PT ;  /* 0x0000000105007812 */ /* 0x000fe200078ec0ff */
[----:B------:R-:W-:Y:S01]  /*2720*/  UISETP.GE.U32.AND UP1, UPT, UR40, 0x5, UPT ;  /* 0x000000052800788c */ /* 0x000fe2000bf26070 */
[----:B------:R-:W-:Y:S01]  /*2730*/  SHF.R.U32.HI R10, RZ, 0x1, R4 ;  /* 0x00000001ff0a7819 */ /* 0x000fe20000011604 */
[----:B------:R-:W-:Y:S01]  /*2740*/  UISETP.LT.U32.AND UP0, UPT, UR40, 0x5, UP0 ;  /* 0x000000052800788c */ /* 0x000fe20008701070 */
[----:B------:R-:W-:Y:S01]  /*2750*/  LOP3.LUT R4, R18, 0x3, RZ, 0xc0, !PT ;  /* 0x0000000312047812 */ /* 0x000fe200078ec0ff */
[----:B------:R-:W-:Y:S01]  /*2760*/  IMAD.SHL.U32 R8, R0, 0x40, RZ ;  /* 0x0000004000087824 */ /* 0x000fe200078e00ff */
[----:B------:R-:W-:Y:S01]  /*2770*/  IADD3 R5, RZ, -R10, -R3 ;  /* 0x8000000aff057210 */ /* 0x000fe20007ffe803 */
[----:B------:R-:W-:Y:S01]  /*2780*/  ULDC.64 UR8, c[0x0][0x5d0] ;  /* 0x0001740000087ab9 */ /* 0x000fe20000000a00 */
[----:B------:R-:W-:Y:S01]  /*2790*/  SHF.R.S32.HI R21, RZ, 0x1f, R23 ;  /* 0x0000001fff157819 */ /* 0x000fe20000011417 */
[----:B------:R-:W-:Y:S01]  /*27a0*/  UIMAD.WIDE.U32 UR4, UR39, -0x33333333, URZ ;  /* 0xcccccccd270478a5 */ /* 0x000fe2000f8e003f */
[----:B--2---:R-:W-:Y:S01]  /*27b0*/  LOP3.LUT R157, R8, 0x40, R3, 0xe2, !PT ;  /* 0x00000040089d7812 */ /* 0x004fe200078ee203 */
[----:B------:R-:W-:Y:S01]  /*27c0*/  IMAD R3, R0, -0x40, R5 ;  /* 0xffffffc000037824 */ /* 0x000fe200078e0205 */
[----:B------:R-:W-:Y:S01]  /*27d0*/  USEL UR6, URZ, 0x1, !UP0 ;  /* 0x000000013f067887 */ /* 0x000fe2000c000000 */
[----:B------:R-:W-:Y:S01]  /*27e0*/  IMAD.SHL.U32 R0, R153, 0x100, RZ ;  /* 0x0000010099007824 */ /* 0x000fe200078e00ff */
[----:B------:R-:W-:Y:S01]  /*27f0*/  USHF.R.U32.HI UR4, URZ, 0x2, UR5 ;  /* 0x000000023f047899 */ /* 0x000fe20008011605 */
[----:B----4-:R-:W-:Y:S01]  /*2800*/  IMAD R12, R4, -0x2, R6 ;  /* 0xfffffffe040c7824 */ /* 0x010fe200078e0206 */
[----:B------:R-:W-:Y:S01]  /*2810*/  ISETP.GE.AND P0, PT, R13, R6, PT ;  /* 0x000000060d00720c */ /* 0x000fe20003f06270 */
[----:B------:R-:W-:Y:S01]  /*2820*/  IMAD.SHL.U32 R6, R18, 0x2, RZ ;  /* 0x0000000212067824 */ /* 0x000fe200078e00ff */
[----:B------:R-:W-:Y:S01]  /*2830*/  ULOP3.LUT UR38, UR38, UR6, URZ, 0x3c, !UPT ;  /* 0x0000000626267292 */ /* 0x000fe2000f8e3c3f */
[----:B------:R-:W-:Y:S01]  /*2840*/  IMAD R4, R21, UR8, RZ ;  /* 0x0000000815047c24 */ /* 0x000fe2000f8e02ff */
[C---:B------:R-:W-:Y:S01]  /*2850*/  ISETP.GE.OR P0, PT, R0.reuse, UR7, P0 ;  /* 0x0000000700007c0c */ /* 0x040fe20008706670 */
[----:B------:R-:W-:Y:S01]  /*2860*/  IMAD.WIDE R8, R153, 0x100, RZ ;  /* 0x0000010099087825 */ /* 0x000fe200078e02ff */
[----:B------:R-:W-:Y:S01]  /*2870*/  LOP3.LUT R6, R13, 0x6, R6, 0xf8, !PT ;  /* 0x000000060d067812 */ /* 0x000fe200078ef806 */
[----:B------:R-:W-:Y:S01]  /*2880*/  UIMAD UR39, UR4, -0x5, UR39 ;  /* 0xfffffffb042778a4 */ /* 0x000fe2000f8e0227 */
[----:B------:R-:W-:Y:S01]  /*2890*/  IADD3 R3, -R0, UR7, R3 ;  /* 0x0000000700037c10 */ /* 0x000fe2000fffe103 */
[----:B------:R-:W-:Y:S01]  /*28a0*/  IMAD R11, R23, UR9, R4 ;  /* 0x00000009170b7c24 */ /* 0x000fe2000f8e0204 */
[----:B------:R-:W-:Y:S01]  /*28b0*/  SHF.R.S32.HI R7, RZ, 0x1f, R6 ;  /* 0x0000001fff077819 */ /* 0x000fe20000011406 */
[----:B------:R-:W-:Y:S01]  /*28c0*/  @UP1 ULOP3.LUT UR38, UR38, 0x1, UR4, 0x78, !UPT ;  /* 0x0000000126261892 */ /* 0x000fe2000f8e7804 */
[----:B------:R-:W-:Y:S01]  /*28d0*/  LOP3.LUT R157, R8, R157, R10, 0xfe, !PT ;  /* 0x0000009d089d7212 */ /* 0x000fe200078efe0a */
[----:B------:R-:W-:Y:S01]  /*28e0*/  IMAD.MOV.U32 R153, RZ, RZ, -0x1 ;  /* 0xffffffffff997424 */ /* 0x000fe200078e00ff */
[----:B------:R-:W-:Y:S01]  /*28f0*/  IADD3 R0, -R13, R12, RZ ;  /* 0x0000000c0d007210 */ /* 0x000fe20007ffe1ff */
[----:B------:R-:W-:-:S04]  /*2900*/  IMAD.WIDE.U32 R4, R23, UR8, R6 ;  /* 0x0000000817047c25 */ /* 0x000fc8000f8e0006 */
[----:B------:R-:W-:Y:S02]  /*2910*/  IMAD.IADD R11, R5, 0x1, R11 ;  /* 0x00000001050b7824 */ /* 0x000fe400078e020b */
[----:B------:R-:W-:Y:S01]  /*2920*/  IMAD.MOV.U32 R10, RZ, RZ, R4 ;  /* 0x000000ffff0a7224 */ /* 0x000fe200078e0004 */
[----:B------:R-:W-:Y:S06]  /*2930*/  @P0 BRA `(.L_x_34) ;  /* 0x0000008400680947 */ /* 0x000fec0003800000 */
[----:B------:R-:W0:Y:S01]  /*2940*/  LDC.64 R4, c[0x0][0x5c8] ;  /* 0x00017200ff047b82 */ /* 0x000e220000000a00 */
[----:B-----5:R-:W-:Y:S01]  /*2950*/  FSETP.NEU.AND P0, PT, R156, RZ, PT ;  /* 0x000000ff9c00720b */ /* 0x020fe20003f0d000 */
[----:B------:R-:W-:Y:S01]  /*2960*/  BSSY B0, `(.L_x_34) ;  /* 0x0000857000007945 */ /* 0x000fe20003800000 */
[----:B------:R-:W-:-:S04]  /*2970*/  ISETP.GT.AND P3, PT, R3, RZ, PT ;  /* 0x000000ff0300720c */ /* 0x000fc80003f64270 */
[----:B------:R-:W-:Y:S01]  /*2980*/  ISETP.GT.AND P1, PT, R0, RZ, P3 ;  /* 0x000000ff0000720c */ /* 0x000fe20001f24270 */
[-C--:B0-----:R-:W-:Y:S02]  /*2990*/  IMAD R12, R9, R4.reuse, RZ ;  /* 0x00000004090c7224 */ /* 0x081fe400078e02ff */
[----:B------:R-:W-:-:S04]  /*29a0*/  IMAD.WIDE.U32 R168, R157, R4, R10 ;  /* 0x000000049da87225 */ /* 0x000fc800078e000a */
[----:B------:R-:W-:-:S04]  /*29b0*/  IMAD R11, R157, R5, R12 ;  /* 0x000000059d0b7224 */ /* 0x000fc800078e020c */
[----:B------:R-:W-:Y:S01]  /*29c0*/  IMAD.IADD R167, R169, 0x1, R11 ;  /* 0x00000001a9a77824 */ /* 0x000fe200078e020b */
[----:B------:R-:W-:Y:S06]  /*29d0*/  @!P0 BRA `(.L_x_35) ;  /* 0x0000006000088947 */ /* 0x000fec0003800000 */
[----:B------:R-:W0:Y:S01]  /*29e0*/  LDC.64 R12, c[0x0][0x5b8] ;  /* 0x00016e00ff0c7b82 */ /* 0x000e220000000a00 */
[----:B------:R-:W-:-:S07]  /*29f0*/  ULDC.64 UR4, c[0x0][0x5c0] ;  /* 0x0001700000047ab9 */ /* 0x000fce0000000a00 */
[----:B------:R-:W1:Y:S08]  /*2a00*/  LDC.64 R14, c[0x0][0x5b0] ;  /* 0x00016c00ff0e7b82 */ /* 0x000e700000000a00 */
[----:B------:R-:W2:Y:S01]  /*2a10*/  LDC.64 R10, c[0x0][0x5a8] ;  /* 0x00016a00ff0a7b82 */ /* 0x000ea20000000a00 */
[----:B0-----:R-:W-:-:S04]  /*2a20*/  IMAD R20, R21, R12, RZ ;  /* 0x0000000c15147224 */ /* 0x001fc800078e02ff */
[C---:B------:R-:W-:Y:S02]  /*2a30*/  IMAD R13, R23.reuse, R13, R20 ;  /* 0x0000000d170d7224 */ /* 0x040fe400078e0214 */
[----:B------:R-:W-:-:S04]  /*2a40*/  IMAD.WIDE.U32 R20, R23, R12, R6 ;  /* 0x0000000c17147225 */ /* 0x000fc800078e0006 */
[-C--:B-1----:R-:W-:Y:S02]  /*2a50*/  IMAD R154, R9, R14.reuse, RZ ;  /* 0x0000000e099a7224 */ /* 0x082fe400078e02ff */
[----:B------:R-:W-:Y:S02]  /*2a60*/  IMAD.IADD R159, R21, 0x1, R13 ;  /* 0x00000001159f7824 */ /* 0x000fe400078e020d */
[----:B------:R-:W-:Y:S02]  /*2a70*/  IMAD.MOV.U32 R158, RZ, RZ, R20 ;  /* 0x000000ffff9e7224 */ /* 0x000fe400078e0014 */
[C---:B------:R-:W-:Y:S02]  /*2a80*/  IMAD R169, R157.reuse, R15, R154 ;  /* 0x0000000f9da97224 */ /* 0x040fe400078e029a */
[----:B------:R-:W-:-:S04]  /*2a90*/  IMAD.WIDE.U32 R160, R157, R14, R158 ;  /* 0x0000000e9da07225 */ /* 0x000fc800078e009e */
[----:B------:R-:W-:Y:S01]  /*2aa0*/  IMAD.IADD R154, R161, 0x1, R169 ;  /* 0x00000001a19a7824 */ /* 0x000fe200078e02a9 */
[----:B--2---:R-:W-:-:S04]  /*2ab0*/  LEA R162, P0, R160, R10, 0x1 ;  /* 0x0000000aa0a27211 */ /* 0x004fc800078008ff */
[----:B------:R-:W-:-:S05]  /*2ac0*/  LEA.HI.X R163, R160, R11, R154, 0x1, P0 ;  /* 0x0000000ba0a37211 */ /* 0x000fca00000f0c9a */
[----:B------:R-:W2:Y:S01]  /*2ad0*/  @P1 LDG.E.LTC128B.U16 R154, desc[UR36][R162.64] ;  /* 0x00000024a29a1981 */ /* 0x000ea2000c1e1520 */
[----:B------:R-:W-:Y:S01]  /*2ae0*/  IMAD.WIDE.U32 R164, R157, R14, R6 ;  /* 0x0000000e9da47225 */ /* 0x000fe200078e0006 */
[----:B------:R-:W-:Y:S01]  /*2af0*/  ISETP.GT.AND P2, PT, R0, 0x1, P3 ;  /* 0x000000010000780c */ /* 0x000fe20001f44270 */
[----:B------:R-:W-:Y:S01]  /*2b00*/  BSSY B1, `(.L_x_36) ;  /* 0x0000012000017945 */ /* 0x000fe20003800000 */
[----:B------:R-:W-:Y:S01]  /*2b10*/  LEA R160, P0, R168, UR4, 0x1 ;  /* 0x00000004a8a07c11 */ /* 0x000fe2000f8008ff */
[----:B------:R-:W-:Y:S02]  /*2b20*/  IMAD.IADD R165, R169, 0x1, R165 ;  /* 0x00000001a9a57824 */ /* 0x000fe400078e02a5 */
[----:B------:R-:W-:-:S04]  /*2b30*/  IMAD.WIDE.U32 R164, R23, R12, R164 ;  /* 0x0000000c17a47225 */ /* 0x000fc800078e00a4 */
[----:B--2---:R-:W-:-:S04]  /*2b40*/  IMAD.U32 R161, R154, 0x10000, RZ ;  /* 0x000100009aa17824 */ /* 0x004fc800078e00ff */
[----:B------:R-:W-:-:S04]  /*2b50*/  FMUL R161, R161, R156 ;  /* 0x0000009ca1a17220 */ /* 0x000fc80000400000 */
[----:B------:R-:W-:Y:S01]  /*2b60*/  FFMA R161, R88, R155, R161 ;  /* 0x0000009b58a17223 */ /* 0x000fe200000000a1 */
[----:B------:R-:W-:-:S04]  /*2b70*/  IMAD.IADD R88, R13, 0x1, R165 ;  /* 0x000000010d587824 */ /* 0x000fc800078e02a5 */
[----:B------:R-:W-:Y:S02]  /*2b80*/  F2FP.BF16.F32.PACK_AB R163, RZ, R161 ;  /* 0x000000a1ffa3723e */ /* 0x000fe400000010ff */
[----:B------:R-:W-:Y:S02]  /*2b90*/  LEA.HI.X R161, R168, UR5, R167, 0x1, P0 ;  /* 0x00000005a8a17c11 */ /* 0x000fe400080f0ca7 */
[----:B------:R-:W-:Y:S02]  /*2ba0*/  PRMT R165, R163, 0x7610, R165 ;  /* 0x00007610a3a57816 */ /* 0x000fe400000000a5 */
[----:B------:R-:W-:-:S03]  /*2bb0*/  LEA R162, P0, R164, R10, 0x1 ;  /* 0x0000000aa4a27211 */ /* 0x000fc600078008ff */
[----:B------:R0:W-:Y:S01]  /*2bc0*/  @P1 STG.E.U16 desc[UR36][R160.64], R165 ;  /* 0x000000a5a0001986 */ /* 0x0001e2000c101524 */
[----:B------:R-:W-:Y:S01]  /*2bd0*/  LEA.HI.X R163, R164, R11, R88, 0x1, P0 ;  /* 0x0000000ba4a37211 */ /* 0x000fe200000f0c58 */
[C---:B------:R-:W-:Y:S01]  /*2be0*/  IMAD.SHL.U32 R164, R14.reuse, 0x8, RZ ;  /* 0x000000080ea47824 */ /* 0x040fe200078e00ff */
[----:B0-----:R-:W-:Y:S01]  /*2bf0*/  SHF.L.U64.HI R165, R14, 0x3, R15 ;  /* 0x000000030ea57819 */ /* 0x001fe2000001020f */
[----:B------:R-:W-:Y:S06]  /*2c00*/  @!P2 BRA `(.L_x_37) ;  /* 0x000000000004a947 */ /* 0x000fec0003800000 */
[----:B------:R0:W5:Y:S02]  /*2c10*/  LDG.E.LTC128B.U16 R154, desc[UR36][R162.64+0x2] ;  /* 0x00000224a29a7981 */ /* 0x000164000c1e1520 */
.L_x_37:
[----:B------:R-:W-:Y:S05]  /*2c20*/  BSYNC B1 ;  /* 0x0000000000017941 */ /* 0x000fea0003800000 */
.L_x_36:
[----:B-----5:R-:W-:Y:S01]  /*2c30*/  IMAD.U32 R167, R154, 0x10000, RZ ;  /* 0x000100009aa77824 */ /* 0x020fe200078e00ff */
[----:B------:R-:W-:Y:S01]  /*2c40*/  ISETP.GT.AND P0, PT, R3, 0x8, PT ;  /* 0x000000080300780c */ /* 0x000fe20003f04270 */
[----:B------:R-:W-:-:S04]  /*2c50*/  IMAD.WIDE.U32 R172, R157, R14, R164 ;  /* 0x0000000e9dac7225 */ /* 0x000fc800078e00a4 */
[----:B------:R-:W-:Y:S01]  /*2c60*/  FMUL R88, R167, R156 ;  /* 0x0000009ca7587220 */ /* 0x000fe20000400000 */
[----:B------:R-:W-:Y:S02]  /*2c70*/  ISETP.GT.AND P1, PT, R0, RZ, P0 ;  /* 0x000000ff0000720c */ /* 0x000fe40000724270 */
[----:B------:R-:W-:Y:S01]  /*2c80*/  IADD3 R171, R169, R173, RZ ;  /* 0x000000ada9ab7210 */ /* 0x000fe20007ffe0ff */
[----:B------:R-:W-:Y:S01]  /*2c90*/  FFMA R89, R89, R155, R88 ;  /* 0x0000009b59597223 */ /* 0x000fe20000000058 */
[----:B------:R-:W-:-:S04]  /*2ca0*/  IADD3 R167, P4, R20, R172, RZ ;  /* 0x000000ac14a77210 */ /* 0x000fc80007f9e0ff */
[----:B------:R-:W-:Y:S01]  /*2cb0*/  F2FP.BF16.F32.PACK_AB R169, RZ, R89 ;  /* 0x00000059ffa9723e */ /* 0x000fe200000010ff */
[----:B------:R-:W-:Y:S01]  /*2cc0*/  IMAD.X R168, R171, 0x1, R159, P4 ;  /* 0x00000001aba87824 */ /* 0x000fe200020e069f */
[----:B------:R-:W-:-:S04]  /*2cd0*/  LEA R88, P4, R167, R10, 0x1 ;  /* 0x0000000aa7587211 */ /* 0x000fc800078808ff */
[--C-:B------:R-:W-:Y:S02]  /*2ce0*/  LEA.HI.X R89, R167, R11, R168.reuse, 0x1, P4 ;  /* 0x0000000ba7597211 */ /* 0x100fe400020f0ca8 */
[----:B------:R-:W-:-:S05]  /*2cf0*/  PRMT R168, R169, 0x7610, R168 ;  /* 0x00007610a9a87816 */ /* 0x000fca00000000a8 */
[----:B------:R1:W-:Y:S04]  /*2d00*/  @P2 STG.E.U16 desc[UR36][R160.64+0x2], R168 ;  /* 0x000002a8a0002986 */ /* 0x0003e8000c101524 */
[----:B------:R2:W3:Y:S01]  /*2d10*/  @P1 LDG.E.LTC128B.U16 R154, desc[UR36][R88.64] ;  /* 0x00000024589a1981 */ /* 0x0004e2000c1e1520 */
[----:B------:R-:W-:Y:S01]  /*2d20*/  IMAD.SHL.U32 R167, R4, 0x10, RZ ;  /* 0x0000001004a77824 */ /* 0x000fe200078e00ff */
[----:B------:R-:W-:Y:S01]  /*2d30*/  IADD3 R172, P2, R6, R172, RZ ;  /* 0x000000ac06ac7210 */ /* 0x000fe20007f5e0ff */
[----:B------:R-:W-:Y:S03]  /*2d40*/  BSSY B1, `(.L_x_38) ;  /* 0x0000011000017945 */ /* 0x000fe60003800000 */
[----:B------:R-:W-:Y:S01]  /*2d50*/  IADD3 R170, P4, R167, R160, RZ ;  /* 0x000000a0a7aa7210 */ /* 0x000fe20007f9e0ff */
[----:B------:R-:W-:Y:S01]  /*2d60*/  IMAD.X R173, R7, 0x1, R171, P2 ;  /* 0x0000000107ad7824 */ /* 0x000fe200010e06ab */
[----:B------:R-:W-:Y:S01]  /*2d70*/  ISETP.GT.AND P2, PT, R0, 0x1, P0 ;  /* 0x000000010000780c */ /* 0x000fe20000744270 */
[----:B------:R-:W-:-:S04]  /*2d80*/  IMAD.WIDE.U32 R172, R23, R12, R172 ;  /* 0x0000000c17ac7225 */ /* 0x000fc800078e00ac */
[----:B-1----:R-:W-:Y:S01]  /*2d90*/  IMAD.IADD R168, R13, 0x1, R173 ;  /* 0x000000010da87824 */ /* 0x002fe200078e02ad */
[----:B--2---:R-:W-:-:S04]  /*2da0*/  LEA R88, P5, R172, R10, 0x1 ;  /* 0x0000000aac587211 */ /* 0x004fc800078a08ff */
[----:B------:R-:W-:Y:S01]  /*2db0*/  LEA.HI.X R89, R172, R11, R168, 0x1, P5 ;  /* 0x0000000bac597211 */ /* 0x000fe200028f0ca8 */
[----:B---3--:R-:W-:-:S04]  /*2dc0*/  IMAD.U32 R169, R154, 0x10000, RZ ;  /* 0x000100009aa97824 */ /* 0x008fc800078e00ff */
[----:B------:R-:W-:-:S04]  /*2dd0*/  FMUL R169, R169, R156 ;  /* 0x0000009ca9a97220 */ /* 0x000fc80000400000 */
[----:B------:R-:W-:Y:S01]  /*2de0*/  FFMA R90, R90, R155, R169 ;  /* 0x0000009b5a5a7223 */ /* 0x000fe200000000a9 */
[----:B------:R-:W-:-:S04]  /*2df0*/  SHF.L.U64.HI R169, R4, 0x4, R5 ;  /* 0x0000000404a97819 */ /* 0x000fc80000010205 */
[----:B------:R-:W-:Y:S01]  /*2e00*/  F2FP.BF16.F32.PACK_AB R90, RZ, R90 ;  /* 0x0000005aff5a723e */ /* 0x000fe200000010ff */
[----:B------:R-:W-:-:S05]  /*2e10*/  IMAD.X R171, R169, 0x1, R161, P4 ;  /* 0x00000001a9ab7824 */ /* 0x000fca00020e06a1 */
[----:B------:R1:W-:Y:S01]  /*2e20*/  @P1 STG.E.U16 desc[UR36][R170.64], R90 ;  /* 0x0000005aaa001986 */ /* 0x0003e2000c101524 */
[----:B------:R-:W-:Y:S05]  /*2e30*/  @!P2 BRA `(.L_x_39) ;  /* 0x000000000004a947 */ /* 0x000fea0003800000 */
[----:B------:R2:W5:Y:S02]  /*2e40*/  LDG.E.LTC128B.U16 R154, desc[UR36][R88.64+0x2] ;  /* 0x00000224589a7981 */ /* 0x000564000c1e1520 */
.L_x_39:
[----:B------:R-:W-:Y:S05]  /*2e50*/  BSYNC B1 ;  /* 0x0000000000017941 */ /* 0x000fea0003800000 */
.L_x_38:
[----:B-----5:R-:W-:Y:S01]  /*2e60*/  IMAD.U32 R173, R154, 0x10000, RZ ;  /* 0x000100009aad7824 */ /* 0x020fe200078e00ff */
[----:B------:R-:W-:Y:S01]  /*2e70*/  ISETP.GT.AND P1, PT, R0, 0x8, P3 ;  /* 0x000000080000780c */ /* 0x000fe20001f24270 */
[----:B------:R-:W-:Y:S02]  /*2e80*/  BSSY B1, `(.L_x_40) ;  /* 0x000000a000017945 */ /* 0x000fe40003800000 */
[----:B-1----:R-:W-:-:S04]  /*2e90*/  FMUL R90, R173, R156 ;  /* 0x0000009cad5a7220 */ /* 0x002fc80000400000 */
[----:B------:R-:W-:Y:S01]  /*2ea0*/  FFMA R90, R91, R155, R90 ;  /* 0x0000009b5b5a7223 */ /* 0x000fe2000000005a */
[----:B------:R-:W-:-:S04]  /*2eb0*/  @P2 IMAD.MOV.U32 R91, RZ, RZ, R171 ;  /* 0x000000ffff5b2224 */ /* 0x000fc800078e00ab */
[----:B------:R-:W-:-:S04]  /*2ec0*/  F2FP.BF16.F32.PACK_AB R90, RZ, R90 ;  /* 0x0000005aff5a723e */ /* 0x000fc800000010ff */
[----:B------:R-:W-:Y:S01]  /*2ed0*/  PRMT R168, R90, 0x7610, R168 ;  /* 0x000076105aa87816 */ /* 0x000fe200000000a8 */
[----:B------:R-:W-:-:S05]  /*2ee0*/  @P2 IMAD.MOV.U32 R90, RZ, RZ, R170 ;  /* 0x000000ffff5a2224 */ /* 0x000fca00078e00aa */
[----:B------:R1:W-:Y:S01]  /*2ef0*/  @P2 STG.E.U16 desc[UR36][R90.64+0x2], R168 ;  /* 0x000002a85a002986 */ /* 0x0003e2000c101524 */
[----:B------:R-:W-:Y:S05]  /*2f00*/  @!P1 BRA `(.L_x_41) ;  /* 0x0000000000049947 */ /* 0x000fea0003800000 */
[----:B------:R3:W5:Y:S02]  /*2f10*/  LDG.E.LTC128B.U16 R154, desc[UR36][R162.64+0x10] ;  /* 0x00001024a29a7981 */ /* 0x000764000c1e1520 */
.L_x_41:
[----:B------:R-:W-:Y:S05]  /*2f20*/  BSYNC B1 ;  /* 0x0000000000017941 */ /* 0x000fea0003800000 */
.L_x_40:
[----:B-1---5:R-:W-:Y:S01]  /*2f30*/  IMAD.U32 R91, R154, 0x10000, RZ ;  /* 0x000100009a5b7824 */ /* 0x022fe200078e00ff */
[----:B------:R-:W-:Y:S01]  /*2f40*/  ISETP.GT.AND P2, PT, R0, 0x9, P3 ;  /* 0x000000090000780c */ /* 0x000fe20001f44270 */
[----:B------:R-:W-:Y:S01]  /*2f50*/  @P1 IMAD.MOV.U32 R90, RZ, RZ, R160 ;  /* 0x000000ffff5a1224 */ /* 0x000fe200078e00a0 */
[----:B------:R-:W-:Y:S01]  /*2f60*/  BSSY B1, `(.L_x_42) ;  /* 0x0000009000017945 */ /* 0x000fe20003800000 */
[----:B------:R-:W-:-:S04]  /*2f70*/  FMUL R91, R91, R156 ;  /* 0x0000009c5b5b7220 */ /* 0x000fc80000400000 */
[----:B------:R-:W-:-:S05]  /*2f80*/  FFMA R91, R92, R155, R91 ;  /* 0x0000009b5c5b7223 */ /* 0x000fca000000005b */
[----:B------:R-:W-:-:S04]  /*2f90*/  F2FP.BF16.F32.PACK_AB R91, RZ, R91 ;  /* 0x0000005bff5b723e */ /* 0x000fc800000010ff */
[----:B------:R-:W-:Y:S02]  /*2fa0*/  PRMT R92, R91, 0x7610, R92 ;  /* 0x000076105b5c7816 */ /* 0x000fe4000000005c */
[----:B------:R-:W-:-:S05]  /*2fb0*/  @P1 MOV R91, R161 ;  /* 0x000000a1005b1202 */ /* 0x000fca0000000f00 */
[----:B------:R1:W-:Y:S01]  /*2fc0*/  @P1 STG.E.U16 desc[UR36][R90.64+0x10], R92 ;  /* 0x0000105c5a001986 */ /* 0x0003e2000c101524 */
[----:B------:R-:W-:Y:S05]  /*2fd0*/  @!P2 BRA `(.L_x_43) ;  /* 0x000000000004a947 */ /* 0x000fea0003800000 */
[----:B------:R4:W5:Y:S02]  /*2fe0*/  LDG.E.LTC128B.U16 R154, desc[UR36][R162.64+0x12] ;  /* 0x00001224a29a7981 */ /* 0x000964000c1e1520 */
.L_x_43:
[----:B------:R-:W-:Y:S05]  /*2ff0*/  BSYNC B1 ;  /* 0x0000000000017941 */ /* 0x000fea0003800000 */
.L_x_42:
[----:B-1---5:R-:W-:Y:S01]  /*3000*/  IMAD.U32 R91, R154, 0x10000, RZ ;  /* 0x000100009a5b7824 */ /* 0x022fe200078e00ff */
[----:B------:R-:W-:Y:S01]  /*3010*/  ISETP.GT.AND P1, PT, R0, 0x8, P0 ;  /* 0x000000080000780c */ /* 0x000fe20000724270 */
[----:B------:R-:W-:Y:S02]  /*3020*/  BSSY B1, `(.L_x_44) ;  /* 0x000000a000017945 */ /* 0x000fe40003800000 */
[----:B------:R-:W-:Y:S01]  /*3030*/  FMUL R90, R91, R156 ;  /* 0x0000009c5b5a7220 */ /* 0x000fe20000400000 */
[----:B------:R-:W-:-:S03]  /*3040*/  @P2 IMAD.MOV.U32 R91, RZ, RZ, R161 ;  /* 0x000000ffff5b2224 */ /* 0x000fc600078e00a1 */
[----:B------:R-:W-:-:S05]  /*3050*/  FFMA R90, R93, R155, R90 ;  /* 0x0000009b5d5a7223 */ /* 0x000fca000000005a */
[----:B------:R-:W-:-:S04]  /*3060*/  F2FP.BF16.F32.PACK_AB R90, RZ, R90 ;  /* 0x0000005aff5a723e */ /* 0x000fc800000010ff */
[----:B------:R-:W-:Y:S01]  /*3070*/  PRMT R92, R90, 0x7610, R92 ;  /* 0x000076105a5c7816 */ /* 0x000fe2000000005c */
[----:B------:R-:W-:-:S05]  /*3080*/  @P2 IMAD.MOV.U32 R90, RZ, RZ, R160 ;  /* 0x000000ffff5a2224 */ /* 0x000fca00078e00a0 */
[----:B------:R1:W-:Y:S01]  /*3090*/  @P2 STG.E.U16 desc[UR36][R90.64+0x12], R92 ;  /* 0x0000125c5a002986 */ /* 0x0003e2000c101524 */
[----:B------:R-:W-:Y:S05]  /*30a0*/  @!P1 BRA `(.L_x_45) ;  /* 0x0000000000049947 */ /* 0x000fea0003800000 */
[----:B------:R0:W5:Y:S02]  /*30b0*/  LDG.E.LTC128B.U16 R154, desc[UR36][R88.64+0x10] ;  /* 0x00001024589a7981 */ /* 0x000164000c1e1520 */
.L_x_45:
[----:B------:R-:W-:Y:S05]  /*30c0*/  BSYNC B1 ;  /* 0x0000000000017941 */ /* 0x000fea0003800000 */
.L_x_44:
[----:B-1---5:R-:W-:Y:S01]  /*30d0*/  IMAD.U32 R91, R154, 0x10000, RZ ;  /* 0x000100009a5b7824 */ /* 0x022fe200078e00ff */
[----:B------:R-:W-:Y:S01]  /*30e0*/  ISETP.GT.AND P2, PT, R0, 0x9, P0 ;  /* 0x000000090000780c */ /* 0x000fe20000744270 */
[----:B------:R-:W-:Y:S01]  /*30f0*/  @P1 IMAD.MOV.U32 R90, RZ, RZ, R170 ;  /* 0x000000ffff5a1224 */ /* 0x000fe200078e00aa */
[----:B------:R-:W-:Y:S01]  /*3100*/  BSSY B1, `(.L_x_46) ;  /* 0x0000009000017945 */ /* 0x000fe20003800000 */
[----:B------:R-:W-:-:S04]  /*3110*/  FMUL R91, R91, R156 ;  /* 0x0000009c5b5b7220 */ /* 0x000fc80000400000 */
[----:B------:R-:W-:-:S05]  /*3120*/  FFMA R91, R94, R155, R91 ;  /* 0x0000009b5e5b7223 */ /* 0x000fca000000005b */
[----:B------:R-:W-:-:S04]  /*3130*/  F2FP.BF16.F32.PACK_AB R91, RZ, R91 ;  /* 0x0000005bff5b723e */ /* 0x000fc800000010ff */
[----:B------:R-:W-:Y:S01]  /*3140*/  PRMT R92, R91, 0x7610, R92 ;  /* 0x000076105b5c7816 */ /* 0x000fe2000000005c */
[----:B------:R-:W-:-:S05]  /*3150*/  @P1 IMAD.MOV.U32 R91, RZ, RZ, R171 ;  /* 0x000000ffff5b1224 */ /* 0x000fca00078e00ab */
[----:B------:R1:W-:Y:S01]  /*3160*/  @P1 STG.E.U16 desc[UR36][R90.64+0x10], R92 ;  /* 0x0000105c5a001986 */ /* 0x0003e2000c101524 */
[----:B------:R-:W-:Y:S05]  /*3170*/  @!P2 BRA `(.L_x_47) ;  /* 0x000000000004a947 */ /* 0x000fea0003800000 */
[----:B------:R0:W5:Y:S02]  /*3180*/  LDG.E.LTC128B.U16 R154, desc[UR36][R88.64+0x12] ;  /* 0x00001224589a7981 */ /* 0x000164000c1e1520 */
.L_x_47:
[----:B------:R-:W-:Y:S05]  /*3190*/  BSYNC B1 ;  /* 0x0000000000017941 */ /* 0x000fea0003800000 */
.L_x_46:
        /* <DEDUP_REMOVED lines=12> */
.L_x_49:
[----:B------:R-:W-:Y:S05]  /*3260*/  BSYNC B1 ;  /* 0x0000000000017941 */ /* 0x000fea0003800000 */
.L_x_48:
[----:B-1---5:R-:W-:Y:S01]  /*3270*/  IMAD.U32 R91, R154, 0x10000, RZ ;  /* 0x000100009a5b7824 */ /* 0x022fe200078e00ff */
[----:B------:R-:W-:Y:S01]  /*3280*/  @P1 MOV R90, R160 ;  /* 0x000000a0005a1202 */ /* 0x000fe20000000f00 */
[----:B------:R-:W-:Y:S01]  /*3290*/  BSSY B1, `(.L_x_50) ;  /* 0x000000a000017945 */ /* 0x000fe20003800000 */
[----:B------:R-:W-:Y:S01]  /*32a0*/  ISETP.GT.AND P2, PT, R0, 0x11, P3 ;  /* 0x000000110000780c */ /* 0x000fe20001f44270 */
        /* <DEDUP_REMOVED lines=8> */
.L_x_51:
[----:B------:R-:W-:Y:S05]  /*3330*/  BSYNC B1 ;  /* 0x0000000000017941 */ /* 0x000fea0003800000 */
.L_x_50:
        /* <DEDUP_REMOVED lines=12> */
.L_x_53:
[----:B------:R-:W-:Y:S05]  /*3400*/  BSYNC B1 ;  /* 0x0000000000017941 */ /* 0x000fea0003800000 */
.L_x_52:
        /* <DEDUP_REMOVED lines=12> */
.L_x_55:
[----:B------:R-:W-:Y:S05]  /*34d0*/  BSYNC B1 ;  /* 0x0000000000017941 */ /* 0x000fea0003800000 */
.L_x_54:
        /* <DEDUP_REMOVED lines=12> */
.L_x_57:
[----:B------:R-:W-:Y:S05]  /*35a0*/  BSYNC B1 ;  /* 0x0000000000017941 */ /* 0x000fea0003800000 */
.L_x_56:
[----:B-1---5:R-:W-:Y:S01]  /*35b0*/  SHF.L.U32 R91, R154, 0x10, RZ ;  /* 0x000000109a5b7819 */ /* 0x022fe200000006ff */
[----:B------:R-:W-:Y:S01]  /*35c0*/  @P1 IMAD.MOV.U32 R90, RZ, RZ, R160 ;  /* 0x000000ffff5a1224 */ /* 0x000fe200078e00a0 */
[----:B------:R-:W-:Y:S01]  /*35d0*/  ISETP.GT.AND P2, PT, R0, 0x19, P3 ;  /* 0x000000190000780c */ /* 0x000fe20001f44270 */
[----:B------:R-:W-:Y:S02]  /*35e0*/  BSSY B1, `(.L_x_58) ;  /* 0x0000009000017945 */ /* 0x000fe40003800000 */
        /* <DEDUP_REMOVED lines=8> */
.L_x_59:
[----:B------:R-:W-:Y:S05]  /*3670*/  BSYNC B1 ;  /* 0x0000000000017941 */ /* 0x000fea0003800000 */
.L_x_58:
        /* <DEDUP_REMOVED lines=12> */
.L_x_61:
[----:B------:R-:W-:Y:S05]  /*3740*/  BSYNC B1 ;  /* 0x0000000000017941 */ /* 0x000fea0003800000 */
.L_x_60:
        /* <DEDUP_REMOVED lines=12> */
.L_x_63:
[----:B------:R-:W-:Y:S05]  /*3810*/  BSYNC B1 ;  /* 0x0000000000017941 */ /* 0x000fea0003800000 */
.L_x_62:
[----:B-1---5:R-:W-:Y:S01]  /*3820*/  IMAD.U32 R91, R154, 0x10000, RZ ;  /* 0x000100009a5b7824 */ /* 0x022fe200078e00ff */
[----:B------:R-:W-:Y:S01]  /*3830*/  ISETP.GT.AND P1, PT, R0, 0x20, P3 ;  /* 0x000000200000780c */ /* 0x000fe20001f24270 */
[----:B------:R-:W-:Y:S02]  /*3840*/  BSSY B1, `(.L_x_64) ;  /* 0x000000a000017945 */ /* 0x000fe40003800000 */
[----:B------:R-:W-:Y:S01]  /*3850*/  FMUL R90, R91, R156 ;  /* 0x0000009c5b5a7220 */ /* 0x000fe20000400000 */
[----:B------:R-:W-:-:S03]  /*3860*/  @P2 MOV R91, R171 ;  /* 0x000000ab005b2202 */ /* 0x000fc60000000f00 */
[----:B------:R-:W-:-:S05]  /*3870*/  FFMA R90, R103, R155, R90 ;  /* 0x0000009b675a7223 */ /* 0x000fca000000005a */
[----:B------:R-:W-:-:S04]  /*3880*/  F2FP.BF16.F32.PACK_AB R90, RZ, R90 ;  /* 0x0000005aff5a723e */ /* 0x000fc800000010ff */
[----:B------:R-:W-:Y:S01]  /*3890*/  PRMT R92, R90, 0x7610, R92 ;  /* 0x000076105a5c7816 */ /* 0x000fe2000000005c */
[----:B------:R-:W-:-:S05]  /*38a0*/  @P2 IMAD.MOV.U32 R90, RZ, RZ, R170 ;  /* 0x000000ffff5a2224 */ /* 0x000fca00078e00aa */
[----:B------:R1:W-:Y:S01]  /*38b0*/  @P2 STG.E.U16 desc[UR36][R90.64+0x32], R92 ;  /* 0x0000325c5a002986 */ /* 0x0003e2000c101524 */
[----:B------:R-:W-:Y:S05]  /*38c0*/  @!P1 BRA `(.L_x_65) ;  /* 0x0000000000049947 */ /* 0x000fea0003800000 */
[----:B------:R0:W5:Y:S02]  /*38d0*/  LDG.E.LTC128B.U16 R154, desc[UR36][R162.64+0x40] ;  /* 0x00004024a29a7981 */ /* 0x000164000c1e1520 */
.L_x_65:
[----:B------:R-:W-:Y:S05]  /*38e0*/  BSYNC B1 ;  /* 0x0000000000017941 */ /* 0x000fea0003800000 */
.L_x_64:
        /* <DEDUP_REMOVED lines=12> */
.L_x_67:
[----:B------:R-:W-:Y:S05]  /*39b0*/  BSYNC B1 ;  /* 0x0000000000017941 */ /* 0x000fea0003800000 */
.L_x_66:
        /* <DEDUP_REMOVED lines=12> */
.L_x_69:
[----:B------:R-:W-:Y:S05]  /*3a80*/  BSYNC B1 ;  /* 0x0000000000017941 */ /* 0x000fea0003800000 */
.L_x_68:
        /* <DEDUP_REMOVED lines=12> */
.L_x_71:
[----:B------:R-:W-:Y:S05]  /*3b50*/  BSYNC B1 ;  /* 0x0000000000017941 */ /* 0x000fea0003800000 */
.L_x_70:
[----:B-1---5:R-:W-:Y:S01]  /*3b60*/  IMAD.U32 R91, R154, 0x10000, RZ ;  /* 0x000100009a5b7824 */ /* 0x022fe200078e00ff */
[----:B------:R-:W-:Y:S01]  /*3b70*/  ISETP.GT.AND P1, PT, R0, 0x28, P3 ;  /* 0x000000280000780c */ /* 0x000fe20001f24270 */
[----:B------:R-:W-:Y:S02]  /*3b80*/  BSSY B1, `(.L_x_72) ;  /* 0x000000a000017945 */ /* 0x000fe40003800000 */
[----:B------:R-:W-:Y:S01]  /*3b90*/  FMUL R90, R91, R156 ;  /* 0x0000009c5b5a7220 */ /* 0x000fe20000400000 */
[----:B------:R-:W-:-:S03]  /*3ba0*/  @P2 IMAD.MOV.U32 R91, RZ, RZ, R171 ;  /* 0x000000ffff5b2224 */ /* 0x000fc600078e00ab */
[----:B------:R-:W-:-:S05]  /*3bb0*/  FFMA R90, R107, R155, R90 ;  /* 0x0000009b6b5a7223 */ /* 0x000fca000000005a */
[----:B------:R-:W-:-:S04]  /*3bc0*/  F2FP.BF16.F32.PACK_AB R90, RZ, R90 ;  /* 0x0000005aff5a723e */ /* 0x000fc800000010ff */
[----:B------:R-:W-:Y:S02]  /*3bd0*/  PRMT R92, R90, 0x7610, R92 ;  /* 0x000076105a5c7816 */ /* 0x000fe4000000005c */
[----:B------:R-:W-:-:S05]  /*3be0*/  @P2 MOV R90, R170 ;  /* 0x000000aa005a2202 */ /* 0x000fca0000000f00 */
[----:B------:R1:W-:Y:S01]  /*3bf0*/  @P2 STG.E.U16 desc[UR36][R90.64+0x42], R92 ;  /* 0x0000425c5a002986 */ /* 0x0003e2000c101524 */
[----:B------:R-:W-:Y:S05]  /*3c00*/  @!P1 BRA `(.L_x_73) ;  /* 0x0000000000049947 */ /* 0x000fea0003800000 */
[----:B------:R0:W5:Y:S02]  /*3c10*/  LDG.E.LTC128B.U16 R154, desc[UR36][R162.64+0x50] ;  /* 0x00005024a29a7981 */ /* 0x000164000c1e1520 */
.L_x_73:
[----:B------:R-:W-:Y:S05]  /*3c20*/  BSYNC B1 ;  /* 0x0000000000017941 */ /* 0x000fea0003800000 */
.L_x_72:
        /* <DEDUP_REMOVED lines=12> */
.L_x_75:
[----:B------:R-:W-:Y:S05]  /*3cf0*/  BSYNC B1 ;  /* 0x0000000000017941 */ /* 0x000fea0003800000 */
.L_x_74:
        /* <DEDUP_REMOVED lines=12> */
.L_x_77:
[----:B------:R-:W-:Y:S05]  /*3dc0*/  BSYNC B1 ;  /* 0x0000000000017941 */ /* 0x000fea0003800000 */
.L_x_76:
        /* <DEDUP_REMOVED lines=12> */
.L_x_79:
[----:B------:R-:W-:Y:S05]  /*3e90*/  BSYNC B1 ;  /* 0x0000000000017941 */ /* 0x000fea0003800000 */
.L_x_78:
[----:B-1---5:R-:W-:Y:S01]  /*3ea0*/  SHF.L.U32 R91, R154, 0x10, RZ ;  /* 0x000000109a5b7819 */ /* 0x022fe200000006ff */
[----:B------:R-:W-:Y:S01]  /*3eb0*/  BSSY B1, `(.L_x_80) ;  /* 0x000000b000017945 */ /* 0x000fe20003800000 */
[----:B------:R-:W-:-:S03]  /*3ec0*/  ISETP.GT.AND P1, PT, R0, 0x30, P3 ;  /* 0x000000300000780c */ /* 0x000fc60001f24270 */
        /* <DEDUP_REMOVED lines=9> */
.L_x_81:
[----:B------:R-:W-:Y:S05]  /*3f60*/  BSYNC B1 ;  /* 0x0000000000017941 */ /* 0x000fea0003800000 */
.L_x_80:
        /* <DEDUP_REMOVED lines=12> */
.L_x_83:
[----:B------:R-:W-:Y:S05]  /*4030*/  BSYNC B1 ;  /* 0x0000000000017941 */ /* 0x000fea0003800000 */
.L_x_82:
        /* <DEDUP_REMOVED lines=12> */
.L_x_85:
[----:B------:R-:W-:Y:S05]  /*4100*/  BSYNC B1 ;  /* 0x0000000000017941 */ /* 0x000fea0003800000 */
.L_x_84:
        /* <DEDUP_REMOVED lines=12> */
.L_x_87:
[----:B------:R-:W-:Y:S05]  /*41d0*/  BSYNC B1 ;  /* 0x0000000000017941 */ /* 0x000fea0003800000 */
.L_x_86:
        /* <DEDUP_REMOVED lines=12> */
.L_x_89:
[----:B------:R-:W-:Y:S05]  /*42a0*/  BSYNC B1 ;  /* 0x0000000000017941 */ /* 0x000fea0003800000 */
.L_x_88:
        /* <DEDUP_REMOVED lines=12> */
.L_x_91:
[----:B------:R-:W-:Y:S05]  /*4370*/  BSYNC B1 ;  /* 0x0000000000017941 */ /* 0x000fea0003800000 */
.L_x_90:
        /* <DEDUP_REMOVED lines=12> */
.L_x_93:
[----:B------:R-:W-:Y:S05]  /*4440*/  BSYNC B1 ;  /* 0x0000000000017941 */ /* 0x000fea0003800000 */
.L_x_92:
        /* <DEDUP_REMOVED lines=12> */
.L_x_95:
[----:B------:R-:W-:Y:S05]  /*4510*/  BSYNC B1 ;  /* 0x0000000000017941 */ /* 0x000fea0003800000 */
.L_x_94:
        /* <DEDUP_REMOVED lines=12> */
.L_x_97:
[----:B------:R-:W-:Y:S05]  /*45e0*/  BSYNC B1 ;  /* 0x0000000000017941 */ /* 0x000fea0003800000 */
.L_x_96:
        /* <DEDUP_REMOVED lines=12> */
.L_x_99:
[----:B------:R-:W-:Y:S05]  /*46b0*/  BSYNC B1 ;  /* 0x0000000000017941 */ /* 0x000fea0003800000 */
.L_x_98:
        /* <DEDUP_REMOVED lines=12> */
.L_x_101:
[----:B------:R-:W-:Y:S05]  /*4780*/  BSYNC B1 ;  /* 0x0000000000017941 */ /* 0x000fea0003800000 */
.L_x_100:
        /* <DEDUP_REMOVED lines=12> */
.L_x_103:
[----:B------:R-:W-:Y:S05]  /*4850*/  BSYNC B1 ;  /* 0x0000000000017941 */ /* 0x000fea0003800000 */
.L_x_102:
        /* <DEDUP_REMOVED lines=12> */
.L_x_105:
[----:B------:R-:W-:Y:S05]  /*4920*/  BSYNC B1 ;  /* 0x0000000000017941 */ /* 0x000fea0003800000 */
.L_x_104:
        /* <DEDUP_REMOVED lines=12> */
.L_x_107:
[----:B------:R-:W-:Y:S05]  /*49f0*/  BSYNC B1 ;  /* 0x0000000000017941 */ /* 0x000fea0003800000 */
.L_x_106:
        /* <DEDUP_REMOVED lines=12> */
.L_x_109:
[----:B------:R-:W-:Y:S05]  /*4ac0*/  BSYNC B1 ;  /* 0x0000000000017941 */ /* 0x000fea0003800000 */
.L_x_108:
        /* <DEDUP_REMOVED lines=12> */
.L_x_111:
[----:B------:R-:W-:Y:S05]  /*4b90*/  BSYNC B1 ;  /* 0x0000000000017941 */ /* 0x000fea0003800000 */
.L_x_110:
        /* <DEDUP_REMOVED lines=12> */
.L_x_113:
[----:B------:R-:W-:Y:S05]  /*4c60*/  BSYNC B1 ;  /* 0x0000000000017941 */ /* 0x000fea0003800000 */
.L_x_112:
        /* <DEDUP_REMOVED lines=12> */
.L_x_115:
[----:B------:R-:W-:Y:S05]  /*4d30*/  BSYNC B1 ;  /* 0x0000000000017941 */ /* 0x000fea0003800000 */
.L_x_114:
        /* <DEDUP_REMOVED lines=12> */
.L_x_117:
[----:B------:R-:W-:Y:S05]  /*4e00*/  BSYNC B1 ;  /* 0x0000000000017941 */ /* 0x000fea0003800000 */
.L_x_116:
        /* <DEDUP_REMOVED lines=12> */
.L_x_119:
[----:B------:R-:W-:Y:S05]  /*4ed0*/  BSYNC B1 ;  /* 0x0000000000017941 */ /* 0x000fea0003800000 */
.L_x_118:
        /* <DEDUP_REMOVED lines=12> */
.L_x_121:
[----:B------:R-:W-:Y:S05]  /*4fa0*/  BSYNC B1 ;  /* 0x0000000000017941 */ /* 0x000fea0003800000 */
.L_x_120:
        /* <DEDUP_REMOVED lines=12> */
.L_x_123:
[----:B------:R-:W-:Y:S05]  /*5070*/  BSYNC B1 ;  /* 0x0000000000017941 */ /* 0x000fea0003800000 */
.L_x_122:
        /* <DEDUP_REMOVED lines=12> */
.L_x_125:
[----:B------:R-:W-:Y:S05]  /*5140*/  BSYNC B1 ;  /* 0x0000000000017941 */ /* 0x000fea0003800000 */
.L_x_124:
        /* <DEDUP_REMOVED lines=12> */
.L_x_127:
[----:B------:R-:W-:Y:S05]  /*5210*/  BSYNC B1 ;  /* 0x0000000000017941 */ /* 0x000fea0003800000 */
.L_x_126:
        /* <DEDUP_REMOVED lines=12> */
.L_x_129:
[----:B------:R-:W-:Y:S05]  /*52e0*/  BSYNC B1 ;  /* 0x0000000000017941 */ /* 0x000fea0003800000 */
.L_x_128:
        /* <DEDUP_REMOVED lines=12> */
.L_x_131:
[----:B------:R-:W-:Y:S05]  /*53b0*/  BSYNC B1 ;  /* 0x0000000000017941 */ /* 0x000fea0003800000 */
.L_x_130:
        /* <DEDUP_REMOVED lines=12> */
.L_x_133:
[----:B------:R-:W-:Y:S05]  /*5480*/  BSYNC B1 ;  /* 0x0000000000017941 */ /* 0x000fea0003800000 */
.L_x_132:
        /* <DEDUP_REMOVED lines=12> */
.L_x_135:
[----:B------:R-:W-:Y:S05]  /*5550*/  BSYNC B1 ;  /* 0x0000000000017941 */ /* 0x000fea0003800000 */
.L_x_134:
        /* <DEDUP_REMOVED lines=12> */
.L_x_137:
[----:B------:R-:W-:Y:S05]  /*5620*/  BSYNC B1 ;  /* 0x0000000000017941 */ /* 0x000fea0003800000 */
.L_x_136:
        /* <DEDUP_REMOVED lines=12> */
.L_x_139:
[----:B------:R-:W-:Y:S05]  /*56f0*/  BSYNC B1 ;  /* 0x0000000000017941 */ /* 0x000fea0003800000 */
.L_x_138:
        /* <DEDUP_REMOVED lines=12> */
.L_x_141:
[----:B------:R-:W-:Y:S05]  /*57c0*/  BSYNC B1 ;  /* 0x0000000000017941 */ /* 0x000fea0003800000 */
.L_x_140:
        /* <DEDUP_REMOVED lines=12> */
.L_x_143:
[----:B------:R-:W-:Y:S05]  /*5890*/  BSYNC B1 ;  /* 0x0000000000017941 */ /* 0x000fea0003800000 */
.L_x_142:
        /* <DEDUP_REMOVED lines=12> */
.L_x_145:
[----:B------:R-:W-:Y:S05]  /*5960*/  BSYNC B1 ;  /* 0x0000000000017941 */ /* 0x000fea0003800000 */
.L_x_144:
        /* <DEDUP_REMOVED lines=12> */
.L_x_147:
[----:B------:R-:W-:Y:S05]  /*5a30*/  BSYNC B1 ;  /* 0x0000000000017941 */ /* 0x000fea0003800000 */
.L_x_146:
        /* <DEDUP_REMOVED lines=12> */
.L_x_149:
[----:B------:R-:W-:Y:S05]  /*5b00*/  BSYNC B1 ;  /* 0x0000000000017941 */ /* 0x000fea0003800000 */
.L_x_148:
        /* <DEDUP_REMOVED lines=12> */
.L_x_151:
[----:B------:R-:W-:Y:S05]  /*5bd0*/  BSYNC B1 ;  /* 0x0000000000017941 */ /* 0x000fea0003800000 */
.L_x_150:
        /* <DEDUP_REMOVED lines=12> */
.L_x_153:
[----:B------:R-:W-:Y:S05]  /*5ca0*/  BSYNC B1 ;  /* 0x0000000000017941 */ /* 0x000fea0003800000 */
.L_x_152:
        /* <DEDUP_REMOVED lines=12> */
.L_x_155:
[----:B------:R-:W-:Y:S05]  /*5d70*/  BSYNC B1 ;  /* 0x0000000000017941 */ /* 0x000fea0003800000 */
.L_x_154:
        /* <DEDUP_REMOVED lines=12> */
.L_x_157:
[----:B------:R-:W-:Y:S05]  /*5e40*/  BSYNC B1 ;  /* 0x0000000000017941 */ /* 0x000fea0003800000 */
.L_x_156:
[----:B-1---5:R-:W-:Y:S01]  /*5e50*/  IMAD.U32 R91, R154, 0x10000, RZ ;  /* 0x000100009a5b7824 */ /* 0x022fe200078e00ff */
[----:B------:R-:W-:Y:S01]  /*5e60*/  ISETP.GT.AND P1, PT, R0, 0x79, P0 ;  /* 0x000000790000780c */ /* 0x000fe20000724270 */
[----:B------:R-:W-:Y:S01]  /*5e70*/  @P2 IMAD.MOV.U32 R8, RZ, RZ, R170 ;  /* 0x000000ffff082224 */ /* 0x000fe200078e00aa */
[----:B------:R-:W-:Y:S01]  /*5e80*/  IADD3 R157, P0, R157, 0x80, RZ ;  /* 0x000000809d9d7810 */ /* 0x000fe20007f1e0ff */
[----:B------:R-:W-:Y:S01]  /*5e90*/  FMUL R91, R91, R156 ;  /* 0x0000009c5b5b7220 */ /* 0x000fe20000400000 */
[----:B------:R-:W-:Y:S03]  /*5ea0*/  BSSY B1, `(.L_x_158) ;  /* 0x0000009000017945 */ /* 0x000fe60003800000 */
[----:B------:R-:W-:-:S05]  /*5eb0*/  FFMA R91, R150, R155, R91 ;  /* 0x0000009b965b7223 */ /* 0x000fca000000005b */
[----:B------:R-:W-:-:S04]  /*5ec0*/  F2FP.BF16.F32.PACK_AB R91, RZ, R91 ;  /* 0x0000005bff5b723e */ /* 0x000fc800000010ff */
[----:B------:R-:W-:Y:S01]  /*5ed0*/  PRMT R90, R91, 0x7610, R90 ;  /* 0x000076105b5a7816 */ /* 0x000fe2000000005a */
[----:B------:R-:W-:Y:S02]  /*5ee0*/  IMAD.X R91, RZ, RZ, R9, P0 ;  /* 0x000000ffff5b7224 */ /* 0x000fe400000e0609 */
[----:B------:R-:W-:-:S05]  /*5ef0*/  @P2 IMAD.MOV.U32 R9, RZ, RZ, R171 ;  /* 0x000000ffff092224 */ /* 0x000fca00078e00ab */
[----:B------:R1:W-:Y:S01]  /*5f00*/  @P2 STG.E.U16 desc[UR36][R8.64+0xf0], R90 ;  /* 0x0000f05a08002986 */ /* 0x0003e2000c101524 */
[----:B------:R-:W-:Y:S05]  /*5f10*/  @!P1 BRA `(.L_x_159) ;  /* 0x0000000000049947 */ /* 0x000fea0003800000 */
[----:B------:R0:W5:Y:S02]  /*5f20*/  LDG.E.LTC128B.U16 R154, desc[UR36][R88.64+0xf2] ;  /* 0x0000f224589a7981 */ /* 0x000164000c1e1520 */
.L_x_159:
[----:B------:R-:W-:Y:S05]  /*5f30*/  BSYNC B1 ;  /* 0x0000000000017941 */ /* 0x000fea0003800000 */
.L_x_158:
[----:B-1---5:R-:W-:Y:S01]  /*5f40*/  SHF.L.U32 R9, R154, 0x10, RZ ;  /* 0x000000109a097819 */ /* 0x022fe200000006ff */
[----:B------:R-:W-:Y:S01]  /*5f50*/  IMAD R8, R91, R14, RZ ;  /* 0x0000000e5b087224 */ /* 0x000fe200078e02ff */
[----:B------:R-:W-:-:S03]  /*5f60*/  ISETP.GT.AND P0, PT, R3, 0x80, PT ;  /* 0x000000800300780c */ /* 0x000fc60003f04270 */
[----:B0-2---:R-:W-:Y:S01]  /*5f70*/  FMUL R88, R9, R156 ;  /* 0x0000009c09587220 */ /* 0x005fe20000400000 */
[C---:B------:R-:W-:Y:S01]  /*5f80*/  IMAD R97, R157.reuse, R15, R8 ;  /* 0x0000000f9d617224 */ /* 0x040fe200078e0208 */
[----:B------:R-:W-:Y:S01]  /*5f90*/  ISETP.GT.AND P3, PT, R0, RZ, P0 ;  /* 0x000000ff0000720c */ /* 0x000fe20000764270 */
[----:B------:R-:W-:-:S04]  /*5fa0*/  IMAD.WIDE.U32 R8, R157, R14, R158 ;  /* 0x0000000e9d087225 */ /* 0x000fc800078e009e */
[----:B------:R-:W-:Y:S01]  /*5fb0*/  FFMA R151, R151, R155, R88 ;  /* 0x0000009b97977223 */ /* 0x000fe20000000058 */
[----:B------:R-:W-:Y:S01]  /*5fc0*/  IMAD.IADD R9, R9, 0x1, R97 ;  /* 0x0000000109097824 */ /* 0x000fe200078e0261 */
[----:B------:R-:W-:-:S03]  /*5fd0*/  LEA R88, P2, R8, R10, 0x1 ;  /* 0x0000000a08587211 */ /* 0x000fc600078408ff */
[----:B------:R-:W-:Y:S02]  /*5fe0*/  F2FP.BF16.F32.PACK_AB R151, RZ, R151 ;  /* 0x00000097ff97723e */ /* 0x000fe400000010ff */
[----:B------:R-:W-:-:S03]  /*5ff0*/  LEA.HI.X R89, R8, R11, R9, 0x1, P2 ;  /* 0x0000000b08597211 */ /* 0x000fc600010f0c09 */
[----:B------:R0:W-:Y:S04]  /*6000*/  @P1 STG.E.U16 desc[UR36][R170.64+0xf2], R151 ;  /* 0x0000f297aa001986 */ /* 0x0001e8000c101524 */
[----:B------:R-:W2:Y:S01]  /*6010*/  @P3 LDG.E.LTC128B.U16 R154, desc[UR36][R88.64] ;  /* 0x00000024589a3981 */ /* 0x000ea2000c1e1520 */
[----:B------:R-:W-:Y:S01]  /*6020*/  IMAD.WIDE.U32 R8, R157, R14, R6 ;  /* 0x0000000e9d087225 */ /* 0x000fe200078e0006 */
[----:B------:R-:W-:Y:S01]  /*6030*/  SHF.L.U64.HI R95, R4, 0x8, R5 ;  /* 0x00000008045f7819 */ /* 0x000fe20000010205 */
[----:B------:R-:W-:Y:S01]  /*6040*/  BSSY B1, `(.L_x_160) ;  /* 0x0000011000017945 */ /* 0x000fe20003800000 */
[----:B------:R-:W-:Y:S01]  /*6050*/  ISETP.GT.AND P2, PT, R0, 0x1, P0 ;  /* 0x000000010000780c */ /* 0x000fe20000744270 */
[----:B------:R-:W-:Y:S02]  /*6060*/  IMAD.IADD R9, R97, 0x1, R9 ;  /* 0x0000000161097824 */ /* 0x000fe400078e0209 */
[----:B------:R-:W-:-:S02]  /*6070*/  IMAD.SHL.U32 R93, R4, 0x100, RZ ;  /* 0x00000100045d7824 */ /* 0x000fc400078e00ff */
[----:B------:R-:W-:-:S03]  /*6080*/  IMAD.WIDE.U32 R90, R23, R12, R8 ;  /* 0x0000000c175a7225 */ /* 0x000fc600078e0008 */
[----:B------:R-:W-:Y:S01]  /*6090*/  IADD3 R8, P1, R93, R160, RZ ;  /* 0x000000a05d087210 */ /* 0x000fe20007f3e0ff */
[----:B------:R-:W-:Y:S01]  /*60a0*/  IMAD.IADD R5, R13, 0x1, R91 ;  /* 0x000000010d057824 */ /* 0x000fe200078e025b */
[----:B------:R-:W-:-:S03]  /*60b0*/  LEA R4, P4, R90, R10, 0x1 ;  /* 0x0000000a5a047211 */ /* 0x000fc600078808ff */
[----:B------:R-:W-:Y:S01]  /*60c0*/  IMAD.X R9, R95, 0x1, R161, P1 ;  /* 0x000000015f097824 */ /* 0x000fe200008e06a1 */
[----:B------:R-:W-:Y:S01]  /*60d0*/  LEA.HI.X R5, R90, R11, R5, 0x1, P4 ;  /* 0x0000000b5a057211 */ /* 0x000fe200020f0c05 */
[----:B--2---:R-:W-:-:S04]  /*60e0*/  IMAD.U32 R15, R154, 0x10000, RZ ;  /* 0x000100009a0f7824 */ /* 0x004fc800078e00ff */
[----:B------:R-:W-:-:S04]  /*60f0*/  FMUL R15, R15, R156 ;  /* 0x0000009c0f0f7220 */ /* 0x000fc80000400000 */
[----:B------:R-:W-:-:S05]  /*6100*/  FFMA R15, R24, R155, R15 ;  /* 0x0000009b180f7223 */ /* 0x000fca000000000f */
[----:B------:R-:W-:-:S05]  /*6110*/  F2FP.BF16.F32.PACK_AB R15, RZ, R15 ;  /* 0x0000000fff0f723e */ /* 0x000fca00000010ff */
[----:B------:R0:W-:Y:S01]  /*6120*/  @P3 STG.E.U16 desc[UR36][R8.64], R15 ;  /* 0x0000000f08003986 */ /* 0x0001e2000c101524 */
[----:B------:R-:W-:Y:S05]  /*6130*/  @!P2 BRA `(.L_x_161) ;  /* 0x000000000004a947 */ /* 0x000fea0003800000 */
[----:B------:R1:W5:Y:S02]  /*6140*/  LDG.E.LTC128B.U16 R154, desc[UR36][R4.64+0x2] ;  /* 0x00000224049a7981 */ /* 0x000364000c1e1520 */
.L_x_161:
[----:B------:R-:W-:Y:S05]  /*6150*/  BSYNC B1 ;  /* 0x0000000000017941 */ /* 0x000fea0003800000 */
.L_x_160:
[----:B0----5:R-:W-:Y:S01]  /*6160*/  IMAD.U32 R15, R154, 0x10000, RZ ;  /* 0x000100009a0f7824 */ /* 0x021fe200078e00ff */
[----:B------:R-:W-:Y:S01]  /*6170*/  ISETP.GT.AND P1, PT, R3, 0x88, PT ;  /* 0x000000880300780c */ /* 0x000fe20003f24270 */
[----:B------:R-:W-:Y:S02]  /*6180*/  BSSY B1, `(.L_x_162) ;  /* 0x000000f000017945 */ /* 0x000fe40003800000 */
[----:B------:R-:W-:Y:S01]  /*6190*/  FMUL R24, R15, R156 ;  /* 0x0000009c0f187220 */ /* 0x000fe20000400000 */
[----:B------:R-:W-:Y:S01]  /*61a0*/  IMAD.WIDE.U32 R14, R157, R14, R164 ;  /* 0x0000000e9d0e7225 */ /* 0x000fe200078e00a4 */
[----:B------:R-:W-:-:S03]  /*61b0*/  ISETP.GT.AND P3, PT, R0, RZ, P1 ;  /* 0x000000ff0000720c */ /* 0x000fc60000f64270 */
[----:B------:R-:W-:Y:S01]  /*61c0*/  FFMA R24, R25, R155, R24 ;  /* 0x0000009b19187223 */ /* 0x000fe20000000018 */
[----:B------:R-:W-:Y:S01]  /*61d0*/  IMAD.IADD R97, R97, 0x1, R15 ;  /* 0x0000000161617824 */ /* 0x000fe200078e020f */
[-C--:B------:R-:W-:Y:S02]  /*61e0*/  IADD3 R21, P5, R20, R14.reuse, RZ ;  /* 0x0000000e14157210 */ /* 0x080fe40007fbe0ff */
[----:B------:R-:W-:Y:S02]  /*61f0*/  IADD3 R20, P4, R6, R14, RZ ;  /* 0x0000000e06147210 */ /* 0x000fe40007f9e0ff */
[----:B------:R-:W-:Y:S01]  /*6200*/  F2FP.BF16.F32.PACK_AB R24, RZ, R24 ;  /* 0x00000018ff18723e */ /* 0x000fe200000010ff */
[----:B------:R-:W-:Y:S01]  /*6210*/  IMAD.X R158, R97, 0x1, R159, P5 ;  /* 0x00000001619e7824 */ /* 0x000fe200028e069f */
[----:B------:R-:W-:-:S03]  /*6220*/  LEA R14, P5, R21, R10, 0x1 ;  /* 0x0000000a150e7211 */ /* 0x000fc600078a08ff */
[----:B------:R0:W-:Y:S01]  /*6230*/  @P2 STG.E.U16 desc[UR36][R8.64+0x2], R24 ;  /* 0x0000021808002986 */ /* 0x0001e2000c101524 */
[----:B------:R-:W-:Y:S01]  /*6240*/  LEA.HI.X R15, R21, R11, R158, 0x1, P5 ;  /* 0x0000000b150f7211 */ /* 0x000fe200028f0c9e */
[----:B------:R-:W-:Y:S08]  /*6250*/  @!P3 BRA `(.L_x_163) ;  /* 0x000000000004b947 */ /* 0x000ff00003800000 */
[----:B------:R2:W5:Y:S02]  /*6260*/  LDG.E.LTC128B.U16 R154, desc[UR36][R14.64] ;  /* 0x000000240e9a7981 */ /* 0x000564000c1e1520 */
.L_x_163:
[----:B------:R-:W-:Y:S05]  /*6270*/  BSYNC B1 ;  /* 0x0000000000017941 */ /* 0x000fea0003800000 */
.L_x_162:
[----:B-----5:R-:W-:Y:S01]  /*6280*/  IMAD.U32 R3, R154, 0x10000, RZ ;  /* 0x000100009a037824 */ /* 0x020fe200078e00ff */
[----:B------:R-:W-:Y:S01]  /*6290*/  IADD3.X R21, R7, R97, RZ, P4, !PT ;  /* 0x0000006107157210 */ /* 0x000fe200027fe4ff */
[----:B------:R-:W-:Y:S01]  /*62a0*/  BSSY B1, `(.L_x_164) ;  /* 0x000000e000017945 */ /* 0x000fe20003800000 */
[----:B------:R-:W-:Y:S01]  /*62b0*/  IADD3 R6, P4, R8, R167, RZ ;  /* 0x000000a708067210 */ /* 0x000fe20007f9e0ff */
[----:B------:R-:W-:Y:S01]  /*62c0*/  FMUL R3, R3, R156 ;  /* 0x0000009c03037220 */ /* 0x000fe20000400000 */
[----:B------:R-:W-:Y:S01]  /*62d0*/  ISETP.GT.AND P2, PT, R0, 0x1, P1 ;  /* 0x000000010000780c */ /* 0x000fe20000f44270 */
[----:B--2---:R-:W-:-:S04]  /*62e0*/  IMAD.WIDE.U32 R14, R23, R12, R20 ;  /* 0x0000000c170e7225 */ /* 0x004fc800078e0014 */
[----:B------:R-:W-:Y:S01]  /*62f0*/  FFMA R3, R26, R155, R3 ;  /* 0x0000009b1a037223 */ /* 0x000fe20000000003 */
[----:B------:R-:W-:Y:S01]  /*6300*/  IMAD.X R7, R9, 0x1, R169, P4 ;  /* 0x0000000109077824 */ /* 0x000fe200020e06a9 */
[----:B------:R-:W-:Y:S01]  /*6310*/  LEA R10, P5, R14, R10, 0x1 ;  /* 0x0000000a0e0a7211 */ /* 0x000fe200078a08ff */
[----:B------:R-:W-:Y:S02]  /*6320*/  IMAD.IADD R13, R13, 0x1, R15 ;  /* 0x000000010d0d7824 */ /* 0x000fe400078e020f */
[----:B------:R-:W-:-:S03]  /*6330*/  F2FP.BF16.F32.PACK_AB R3, RZ, R3 ;  /* 0x00000003ff03723e */ /* 0x000fc600000010ff */
[----:B------:R-:W-:Y:S02]  /*6340*/  LEA.HI.X R11, R14, R11, R13, 0x1, P5 ;  /* 0x0000000b0e0b7211 */ /* 0x000fe400028f0c0d */
[----:B------:R2:W-:Y:S01]  /*6350*/  @P3 STG.E.U16 desc[UR36][R6.64], R3 ;  /* 0x0000000306003986 */ /* 0x0005e2000c101524 */
[----:B------:R-:W-:Y:S05]  /*6360*/  @!P2 BRA `(.L_x_165) ;  /* 0x000000000004a947 */ /* 0x000fea0003800000 */
[----:B------:R0:W5:Y:S02]  /*6370*/  LDG.E.LTC128B.U16 R154, desc[UR36][R10.64+0x2] ;  /* 0x000002240a9a7981 */ /* 0x000164000c1e1520 */
.L_x_165:
[----:B------:R-:W-:Y:S05]  /*6380*/  BSYNC B1 ;  /* 0x0000000000017941 */ /* 0x000fea0003800000 */
.L_x_164:
[----:B--2--5:R-:W-:Y:S01]  /*6390*/  IMAD.U32 R3, R154, 0x10000, RZ ;  /* 0x000100009a037824 */ /* 0x024fe200078e00ff */
[----:B------:R-:W-:Y:S01]  /*63a0*/  ISETP.GT.AND P3, PT, R0, 0x8, P0 ;  /* 0x000000080000780c */ /* 0x000fe20000764270 */
[----:B------:R-:W-:Y:S02]  /*63b0*/  BSSY B1, `(.L_x_166) ;  /* 0x0000007000017945 */ /* 0x000fe40003800000 */
[----:B------:R-:W-:-:S04]  /*63c0*/  FMUL R12, R3, R156 ;  /* 0x0000009c030c7220 */ /* 0x000fc80000400000 */
[----:B------:R-:W-:-:S05]  /*63d0*/  FFMA R12, R27, R155, R12 ;  /* 0x0000009b1b0c7223 */ /* 0x000fca000000000c */
[----:B------:R-:W-:-:S05]  /*63e0*/  F2FP.BF16.F32.PACK_AB R12, RZ, R12 ;  /* 0x0000000cff0c723e */ /* 0x000fca00000010ff */
[----:B------:R2:W-:Y:S01]  /*63f0*/  @P2 STG.E.U16 desc[UR36][R6.64+0x2], R12 ;  /* 0x0000020c06002986 */ /* 0x0005e2000c101524 */
[----:B------:R-:W-:Y:S05]  /*6400*/  @!P3 BRA `(.L_x_167) ;  /* 0x000000000004b947 */ /* 0x000fea0003800000 */
[----:B------:R0:W5:Y:S02]  /*6410*/  LDG.E.LTC128B.U16 R154, desc[UR36][R4.64+0x10] ;  /* 0x00001024049a7981 */ /* 0x000164000c1e1520 */
.L_x_167:
[----:B------:R-:W-:Y:S05]  /*6420*/  BSYNC B1 ;  /* 0x0000000000017941 */ /* 0x000fea0003800000 */
.L_x_166:
[----:B-----5:R-:W-:Y:S01]  /*6430*/  IMAD.U32 R3, R154, 0x10000, RZ ;  /* 0x000100009a037824 */ /* 0x020fe200078e00ff */
[----:B------:R-:W-:Y:S01]  /*6440*/  ISETP.GT.AND P2, PT, R0, 0x9, P0 ;  /* 0x000000090000780c */ /* 0x000fe20000744270 */
[----:B--2---:R-:W-:Y:S01]  /*6450*/  IMAD.MOV.U32 R6, RZ, RZ, R8 ;  /* 0x000000ffff067224 */ /* 0x004fe200078e0008 */
[----:B------:R-:W-:Y:S01]  /*6460*/  BSSY B1, `(.L_x_168) ;  /* 0x0000008000017945 */ /* 0x000fe20003800000 */
[----:B------:R-:W-:Y:S01]  /*6470*/  FMUL R3, R3, R156 ;  /* 0x0000009c03037220 */ /* 0x000fe20000400000 */
[----:B------:R-:W-:-:S03]  /*6480*/  IMAD.MOV.U32 R7, RZ, RZ, R9 ;  /* 0x000000ffff077224 */ /* 0x000fc600078e0009 */
[----:B------:R-:W-:-:S05]  /*6490*/  FFMA R3, R28, R155, R3 ;  /* 0x0000009b1c037223 */ /* 0x000fca0000000003 */
[----:B------:R-:W-:-:S05]  /*64a0*/  F2FP.BF16.F32.PACK_AB R3, RZ, R3 ;  /* 0x00000003ff03723e */ /* 0x000fca00000010ff */
[----:B------:R2:W-:Y:S01]  /*64b0*/  @P3 STG.E.U16 desc[UR36][R6.64+0x10], R3 ;  /* 0x0000100306003986 */ /* 0x0005e2000c101524 */
[----:B------:R-:W-:Y:S05]  /*64c0*/  @!P2 BRA `(.L_x_169) ;  /* 0x000000000004a947 */ /* 0x000fea0003800000 */
[----:B------:R0:W5:Y:S02]  /*64d0*/  LDG.E.LTC128B.U16 R154, desc[UR36][R4.64+0x12] ;  /* 0x00001224049a7981 */ /* 0x000164000c1e1520 */
.L_x_169:
[----:B------:R-:W-:Y:S05]  /*64e0*/  BSYNC B1 ;  /* 0x0000000000017941 */ /* 0x000fea0003800000 */
.L_x_168:
        /* <DEDUP_REMOVED lines=9> */
.L_x_171:
[----:B------:R-:W-:Y:S05]  /*6580*/  BSYNC B1 ;  /* 0x0000000000017941 */ /* 0x000fea0003800000 */
.L_x_170:
[----:B-----5:R-:W-:Y:S01]  /*6590*/  IMAD.U32 R3, R154, 0x10000, RZ ;  /* 0x000100009a037824 */ /* 0x020fe200078e00ff */
[----:B0-----:R-:W-:Y:S01]  /*65a0*/  IADD3 R8, P3, R167, R8, RZ ;  /* 0x00000008a7087210 */ /* 0x001fe20007f7e0ff */
[----:B------:R-:W-:Y:S01]  /*65b0*/  BSSY B1, `(.L_x_172) ;  /* 0x0000009000017945 */ /* 0x000fe20003800000 */
[----:B------:R-:W-:Y:S01]  /*65c0*/  ISETP.GT.AND P2, PT, R0, 0x9, P1 ;  /* 0x000000090000780c */ /* 0x000fe20000f44270 */
[----:B------:R-:W-:Y:S02]  /*65d0*/  FMUL R3, R3, R156 ;  /* 0x0000009c03037220 */ /* 0x000fe40000400000 */
[----:B------:R-:W-:Y:S02]  /*65e0*/  IMAD.X R9, R169, 0x1, R9, P3 ;  /* 0x00000001a9097824 */ /* 0x000fe400018e0609 */
[----:B------:R-:W-:-:S05]  /*65f0*/  FFMA R3, R30, R155, R3 ;  /* 0x0000009b1e037223 */ /* 0x000fca0000000003 */
[----:B------:R-:W-:-:S05]  /*6600*/  F2FP.BF16.F32.PACK_AB R3, RZ, R3 ;  /* 0x00000003ff03723e */ /* 0x000fca00000010ff */
[----:B------:R0:W-:Y:S01]  /*6610*/  @P4 STG.E.U16 desc[UR36][R8.64+0x10], R3 ;  /* 0x0000100308004986 */ /* 0x0001e2000c101524 */
[----:B------:R-:W-:Y:S05]  /*6620*/  @!P2 BRA `(.L_x_173) ;  /* 0x000000000004a947 */ /* 0x000fea0003800000 */
[----:B------:R0:W5:Y:S02]  /*6630*/  LDG.E.LTC128B.U16 R154, desc[UR36][R10.64+0x12] ;  /* 0x000012240a9a7981 */ /* 0x000164000c1e1520 */
.L_x_173:
[----:B------:R-:W-:Y:S05]  /*6640*/  BSYNC B1 ;  /* 0x0000000000017941 */ /* 0x000fea0003800000 */
.L_x_172:
[----:B0----5:R-:W-:Y:S01]  /*6650*/  IMAD.U32 R3, R154, 0x10000, RZ ;  /* 0x000100009a037824 */ /* 0x021fe200078e00ff */
[----:B------:R-:W-:Y:S01]  /*6660*/  ISETP.GT.AND P3, PT, R0, 0x10, P0 ;  /* 0x000000100000780c */ /* 0x000fe20000764270 */
[----:B------:R-:W-:Y:S02]  /*6670*/  BSSY B1, `(.L_x_174) ;  /* 0x0000009000017945 */ /* 0x000fe40003800000 */
[----:B------:R-:W-:-:S04]  /*6680*/  FMUL R8, R3, R156 ;  /* 0x0000009c03087220 */ /* 0x000fc80000400000 */
[----:B------:R-:W-:Y:S01]  /*6690*/  FFMA R31, R31, R155, R8 ;  /* 0x0000009b1f1f7223 */ /* 0x000fe20000000008 */
[----:B------:R-:W-:-:S04]  /*66a0*/  IADD3 R8, P4, P5, R167, R160, R93 ;  /* 0x000000a0a7087210 */ /* 0x000fc80007d9e05d */
[----:B------:R-:W-:Y:S02]  /*66b0*/  F2FP.BF16.F32.PACK_AB R31, RZ, R31 ;  /* 0x0000001fff1f723e */ /* 0x000fe400000010ff */
[----:B------:R-:W-:-:S05]  /*66c0*/  IADD3.X R9, R169, R161, R95, P4, P5 ;  /* 0x000000a1a9097210 */ /* 0x000fca00027ea45f */
[----:B------:R0:W-:Y:S01]  /*66d0*/  @P2 STG.E.U16 desc[UR36][R8.64+0x12], R31 ;  /* 0x0000121f08002986 */ /* 0x0001e2000c101524 */
[----:B------:R-:W-:Y:S05]  /*66e0*/  @!P3 BRA `(.L_x_175) ;  /* 0x000000000004b947 */ /* 0x000fea0003800000 */
[----:B------:R0:W5:Y:S02]  /*66f0*/  LDG.E.LTC128B.U16 R154, desc[UR36][R4.64+0x20] ;  /* 0x00002024049a7981 */ /* 0x000164000c1e1520 */
.L_x_175:
[----:B------:R-:W-:Y:S05]  /*6700*/  BSYNC B1 ;  /* 0x0000000000017941 */ /* 0x000fea0003800000 */
.L_x_174:
[----:B-----5:R-:W-:Y:S01]  /*6710*/  SHF.L.U32 R3, R154, 0x10, RZ ;  /* 0x000000109a037819 */ /* 0x020fe200000006ff */
[----:B------:R-:W-:Y:S01]  /*6720*/  BSSY B1, `(.L_x_176) ;  /* 0x0000008000017945 */ /* 0x000fe20003800000 */
[----:B------:R-:W-:-:S03]  /*6730*/  ISETP.GT.AND P2, PT, R0, 0x11, P0 ;  /* 0x000000110000780c */ /* 0x000fc60000744270 */
[----:B------:R-:W-:-:S04]  /*6740*/  FMUL R3, R3, R156 ;  /* 0x0000009c03037220 */ /* 0x000fc80000400000 */
[----:B------:R-:W-:-:S05]  /*6750*/  FFMA R3, R32, R155, R3 ;  /* 0x0000009b20037223 */ /* 0x000fca0000000003 */
[----:B------:R-:W-:-:S05]  /*6760*/  F2FP.BF16.F32.PACK_AB R3, RZ, R3 ;  /* 0x00000003ff03723e */ /* 0x000fca00000010ff */
[----:B------:R0:W-:Y:S01]  /*6770*/  @P3 STG.E.U16 desc[UR36][R6.64+0x20], R3 ;  /* 0x0000200306003986 */ /* 0x0001e2000c101524 */
[----:B------:R-:W-:Y:S05]  /*6780*/  @!P2 BRA `(.L_x_177) ;  /* 0x000000000004a947 */ /* 0x000fea0003800000 */
[----:B------:R0:W5:Y:S02]  /*6790*/  LDG.E.LTC128B.U16 R154, desc[UR36][R4.64+0x22] ;  /* 0x00002224049a7981 */ /* 0x000164000c1e1520 */
.L_x_177:
[----:B------:R-:W-:Y:S05]  /*67a0*/  BSYNC B1 ;  /* 0x0000000000017941 */ /* 0x000fea0003800000 */
.L_x_176:
[----:B0----5:R-:W-:Y:S01]  /*67b0*/  IMAD.U32 R3, R154, 0x10000, RZ ;  /* 0x000100009a037824 */ /* 0x021fe200078e00ff */
[----:B------:R-:W-:Y:S01]  /*67c0*/  ISETP.GT.AND P3, PT, R0, 0x10, P1 ;  /* 0x000000100000780c */ /* 0x000fe20000f64270 */
[----:B------:R-:W-:Y:S02]  /*67d0*/  BSSY B1, `(.L_x_178) ;  /* 0x0000007000017945 */ /* 0x000fe40003800000 */
[----:B--2---:R-:W-:-:S04]  /*67e0*/  FMUL R12, R3, R156 ;  /* 0x0000009c030c7220 */ /* 0x004fc80000400000 */
[----:B------:R-:W-:-:S05]  /*67f0*/  FFMA R12, R33, R155, R12 ;  /* 0x0000009b210c7223 */ /* 0x000fca000000000c */
[----:B------:R-:W-:-:S05]  /*6800*/  F2FP.BF16.F32.PACK_AB R12, RZ, R12 ;  /* 0x0000000cff0c723e */ /* 0x000fca00000010ff */
[----:B------:R0:W-:Y:S01]  /*6810*/  @P2 STG.E.U16 desc[UR36][R6.64+0x22], R12 ;  /* 0x0000220c06002986 */ /* 0x0001e2000c101524 */
[----:B------:R-:W-:Y:S05]  /*6820*/  @!P3 BRA `(.L_x_179) ;  /* 0x000000000004b947 */ /* 0x000fea0003800000 */
[----:B------:R2:W5:Y:S02]  /*6830*/  LDG.E.LTC128B.U16 R154, desc[UR36][R10.64+0x20] ;  /* 0x000020240a9a7981 */ /* 0x000564000c1e1520 */
.L_x_179:
[----:B------:R-:W-:Y:S05]  /*6840*/  BSYNC B1 ;  /* 0x0000000000017941 */ /* 0x000fea0003800000 */
.L_x_178:
[----:B-----5:R-:W-:Y:S01]  /*6850*/  IMAD.U32 R3, R154, 0x10000, RZ ;  /* 0x000100009a037824 */ /* 0x020fe200078e00ff */
        /* <DEDUP_REMOVED lines=8> */
.L_x_181:
[----:B------:R-:W-:Y:S05]  /*68e0*/  BSYNC B1 ;  /* 0x0000000000017941 */ /* 0x000fea0003800000 */
.L_x_180:
[----:B0----5:R-:W-:Y:S01]  /*68f0*/  IMAD.U32 R3, R154, 0x10000, RZ ;  /* 0x000100009a037824 */ /* 0x021fe200078e00ff */
        /* <DEDUP_REMOVED lines=8> */
.L_x_183:
[----:B------:R-:W-:Y:S05]  /*6980*/  BSYNC B1 ;  /* 0x0000000000017941 */ /* 0x000fea0003800000 */
.L_x_182:
        /* <DEDUP_REMOVED lines=9> */
.L_x_185:
[----:B------:R-:W-:Y:S05]  /*6a20*/  BSYNC B1 ;  /* 0x0000000000017941 */ /* 0x000fea0003800000 */
.L_x_184:
        /* <DEDUP_REMOVED lines=9> */
.L_x_187:
[----:B------:R-:W-:Y:S05]  /*6ac0*/  BSYNC B1 ;  /* 0x0000000000017941 */ /* 0x000fea0003800000 */
.L_x_186:
        /* <DEDUP_REMOVED lines=9> */
.L_x_189:
[----:B------:R-:W-:Y:S05]  /*6b60*/  BSYNC B1 ;  /* 0x0000000000017941 */ /* 0x000fea0003800000 */
.L_x_188:
        /* <DEDUP_REMOVED lines=9> */
.L_x_191:
[----:B------:R-:W-:Y:S05]  /*6c00*/  BSYNC B1 ;  /* 0x0000000000017941 */ /* 0x000fea0003800000 */
.L_x_190:
        /* <DEDUP_REMOVED lines=9> */
.L_x_193:
[----:B------:R-:W-:Y:S05]  /*6ca0*/  BSYNC B1 ;  /* 0x0000000000017941 */ /* 0x000fea0003800000 */
.L_x_192:
        /* <DEDUP_REMOVED lines=9> */
.L_x_195:
[----:B------:R-:W-:Y:S05]  /*6d40*/  BSYNC B1 ;  /* 0x0000000000017941 */ /* 0x000fea0003800000 */
.L_x_194:
        /* <DEDUP_REMOVED lines=9> */
.L_x_197:
[----:B------:R-:W-:Y:S05]  /*6de0*/  BSYNC B1 ;  /* 0x0000000000017941 */ /* 0x000fea0003800000 */
.L_x_196:
[----:B0----5:R-:W-:Y:S01]  /*6df0*/  SHF.L.U32 R3, R154, 0x10, RZ ;  /* 0x000000109a037819 */ /* 0x021fe200000006ff */
        /* <DEDUP_REMOVED lines=8> */
.L_x_199:
[----:B------:R-:W-:Y:S05]  /*6e80*/  BSYNC B1 ;  /* 0x0000000000017941 */ /* 0x000fea0003800000 */
.L_x_198:
        /* <DEDUP_REMOVED lines=9> */
.L_x_201:
[----:B------:R-:W-:Y:S05]  /*6f20*/  BSYNC B1 ;  /* 0x0000000000017941 */ /* 0x000fea0003800000 */
.L_x_200:
        /* <DEDUP_REMOVED lines=9> */
.L_x_203:
[----:B------:R-:W-:Y:S05]  /*6fc0*/  BSYNC B1 ;  /* 0x0000000000017941 */ /* 0x000fea0003800000 */
.L_x_202:
        /* <DEDUP_REMOVED lines=9> */
.L_x_205:
[----:B------:R-:W-:Y:S05]  /*7060*/  BSYNC B1 ;  /* 0x0000000000017941 */ /* 0x000fea0003800000 */
.L_x_204:
        /* <DEDUP_REMOVED lines=9> */
.L_x_207:
[----:B------:R-:W-:Y:S05]  /*7100*/  BSYNC B1 ;  /* 0x0000000000017941 */ /* 0x000fea0003800000 */
.L_x_206:
        /* <DEDUP_REMOVED lines=9> */
.L_x_209:
[----:B------:R-:W-:Y:S05]  /*71a0*/  BSYNC B1 ;  /* 0x0000000000017941 */ /* 0x000fea0003800000 */
.L_x_208:
        /* <DEDUP_REMOVED lines=9> */
.L_x_211:
[----:B------:R-:W-:Y:S05]  /*7240*/  BSYNC B1 ;  /* 0x0000000000017941 */ /* 0x000fea0003800000 */
.L_x_210:
        /* <DEDUP_REMOVED lines=9> */
.L_x_213:
[----:B------:R-:W-:Y:S05]  /*72e0*/  BSYNC B1 ;  /* 0x0000000000017941 */ /* 0x000fea0003800000 */
.L_x_212:
        /* <DEDUP_REMOVED lines=9> */
.L_x_215:
[----:B------:R-:W-:Y:S05]  /*7380*/  BSYNC B1 ;  /* 0x0000000000017941 */ /* 0x000fea0003800000 */
.L_x_214:
        /* <DEDUP_REMOVED lines=9> */
.L_x_217:
[----:B------:R-:W-:Y:S05]  /*7420*/  BSYNC B1 ;  /* 0x0000000000017941 */ /* 0x000fea0003800000 */
.L_x_216:
        /* <DEDUP_REMOVED lines=9> */
.L_x_219:
[----:B------:R-:W-:Y:S05]  /*74c0*/  BSYNC B1 ;  /* 0x0000000000017941 */ /* 0x000fea0003800000 */
.L_x_218:
        /* <DEDUP_REMOVED lines=9> */
.L_x_221:
[----:B------:R-:W-:Y:S05]  /*7560*/  BSYNC B1 ;  /* 0x0000000000017941 */ /* 0x000fea0003800000 */
.L_x_220:
        /* <DEDUP_REMOVED lines=9> */
.L_x_223:
[----:B------:R-:W-:Y:S05]  /*7600*/  BSYNC B1 ;  /* 0x0000000000017941 */ /* 0x000fea0003800000 */
.L_x_222:
        /* <DEDUP_REMOVED lines=9> */
.L_x_225:
[----:B------:R-:W-:Y:S05]  /*76a0*/  BSYNC B1 ;  /* 0x0000000000017941 */ /* 0x000fea0003800000 */
.L_x_224:
        /* <DEDUP_REMOVED lines=9> */
.L_x_227:
[----:B------:R-:W-:Y:S05]  /*7740*/  BSYNC B1 ;  /* 0x0000000000017941 */ /* 0x000fea0003800000 */
.L_x_226:
        /* <DEDUP_REMOVED lines=9> */
.L_x_229:
[----:B------:R-:W-:Y:S05]  /*77e0*/  BSYNC B1 ;  /* 0x0000000000017941 */ /* 0x000fea0003800000 */
.L_x_228:
        /* <DEDUP_REMOVED lines=9> */
.L_x_231:
[----:B------:R-:W-:Y:S05]  /*7880*/  BSYNC B1 ;  /* 0x0000000000017941 */ /* 0x000fea0003800000 */
.L_x_230:
        /* <DEDUP_REMOVED lines=9> */
.L_x_233:
[----:B------:R-:W-:Y:S05]  /*7920*/  BSYNC B1 ;  /* 0x0000000000017941 */ /* 0x000fea0003800000 */
.L_x_232:
        /* <DEDUP_REMOVED lines=9> */
.L_x_235:
[----:B------:R-:W-:Y:S05]  /*79c0*/  BSYNC B1 ;  /* 0x0000000000017941 */ /* 0x000fea0003800000 */
.L_x_234:
        /* <DEDUP_REMOVED lines=9> */
.L_x_237:
[----:B------:R-:W-:Y:S05]  /*7a60*/  BSYNC B1 ;  /* 0x0000000000017941 */ /* 0x000fea0003800000 */
.L_x_236:
        /* <DEDUP_REMOVED lines=9> */
.L_x_239:
[----:B------:R-:W-:Y:S05]  /*7b00*/  BSYNC B1 ;  /* 0x0000000000017941 */ /* 0x000fea0003800000 */
.L_x_238:
        /* <DEDUP_REMOVED lines=9> */
.L_x_241:
[----:B------:R-:W-:Y:S05]  /*7ba0*/  BSYNC B1 ;  /* 0x0000000000017941 */ /* 0x000fea0003800000 */
.L_x_240:
        /* <DEDUP_REMOVED lines=9> */
.L_x_243:
[----:B------:R-:W-:Y:S05]  /*7c40*/  BSYNC B1 ;  /* 0x0000000000017941 */ /* 0x000fea0003800000 */
.L_x_242:
        /* <DEDUP_REMOVED lines=9> */
.L_x_245:
[----:B------:R-:W-:Y:S05]  /*7ce0*/  BSYNC B1 ;  /* 0x0000000000017941 */ /* 0x000fea0003800000 */
.L_x_244:
        /* <DEDUP_REMOVED lines=9> */
.L_x_247:
[----:B------:R-:W-:Y:S05]  /*7d80*/  BSYNC B1 ;  /* 0x0000000000017941 */ /* 0x000fea0003800000 */
.L_x_246:
        /* <DEDUP_REMOVED lines=9> */
.L_x_249:
[----:B------:R-:W-:Y:S05]  /*7e20*/  BSYNC B1 ;  /* 0x0000000000017941 */ /* 0x000fea0003800000 */
.L_x_248:
        /* <DEDUP_REMOVED lines=9> */
.L_x_251:
[----:B------:R-:W-:Y:S05]  /*7ec0*/  BSYNC B1 ;  /* 0x0000000000017941 */ /* 0x000fea0003800000 */
.L_x_250:
        /* <DEDUP_REMOVED lines=9> */
.L_x_253:
[----:B------:R-:W-:Y:S05]  /*7f60*/  BSYNC B1 ;  /* 0x0000000000017941 */ /* 0x000fea0003800000 */
.L_x_252:
        /* <DEDUP_REMOVED lines=9> */
.L_x_255:
[----:B------:R-:W-:Y:S05]  /*8000*/  BSYNC B1 ;  /* 0x0000000000017941 */ /* 0x000fea0003800000 */
.L_x_254:
        /* <DEDUP_REMOVED lines=9> */
.L_x_257:
[----:B------:R-:W-:Y:S05]  /*80a0*/  BSYNC B1 ;  /* 0x0000000000017941 */ /* 0x000fea0003800000 */
.L_x_256:
        /* <DEDUP_REMOVED lines=9> */
.L_x_259:
[----:B------:R-:W-:Y:S05]  /*8140*/  BSYNC B1 ;  /* 0x0000000000017941 */ /* 0x000fea0003800000 */
.L_x_258:
        /* <DEDUP_REMOVED lines=9> */
.L_x_261:
[----:B------:R-:W-:Y:S05]  /*81e0*/  BSYNC B1 ;  /* 0x0000000000017941 */ /* 0x000fea0003800000 */
.L_x_260:
        /* <DEDUP_REMOVED lines=9> */
.L_x_263:
[----:B------:R-:W-:Y:S05]  /*8280*/  BSYNC B1 ;  /* 0x0000000000017941 */ /* 0x000fea0003800000 */
.L_x_262:
        /* <DEDUP_REMOVED lines=9> */
.L_x_265:
[----:B------:R-:W-:Y:S05]  /*8320*/  BSYNC B1 ;  /* 0x0000000000017941 */ /* 0x000fea0003800000 */
.L_x_264:
        /* <DEDUP_REMOVED lines=9> */
.L_x_267:
[----:B------:R-:W-:Y:S05]  /*83c0*/  BSYNC B1 ;  /* 0x0000000000017941 */ /* 0x000fea0003800000 */
.L_x_266:
        /* <DEDUP_REMOVED lines=9> */
.L_x_269:
[----:B------:R-:W-:Y:S05]  /*8460*/  BSYNC B1 ;  /* 0x0000000000017941 */ /* 0x000fea0003800000 */
.L_x_268:
        /* <DEDUP_REMOVED lines=9> */
.L_x_271:
[----:B------:R-:W-:Y:S05]  /*8500*/  BSYNC B1 ;  /* 0x0000000000017941 */ /* 0x000fea0003800000 */
.L_x_270:
        /* <DEDUP_REMOVED lines=9> */
.L_x_273:
[----:B------:R-:W-:Y:S05]  /*85a0*/  BSYNC B1 ;  /* 0x0000000000017941 */ /* 0x000fea0003800000 */
.L_x_272:
        /* <DEDUP_REMOVED lines=9> */
.L_x_275:
[----:B------:R-:W-:Y:S05]  /*8640*/  BSYNC B1 ;  /* 0x0000000000017941 */ /* 0x000fea0003800000 */
.L_x_274:
        /* <DEDUP_REMOVED lines=9> */
.L_x_277:
[----:B------:R-:W-:Y:S05]  /*86e0*/  BSYNC B1 ;  /* 0x0000000000017941 */ /* 0x000fea0003800000 */
.L_x_276:
        /* <DEDUP_REMOVED lines=9> */
.L_x_279:
[----:B------:R-:W-:Y:S05]  /*8780*/  BSYNC B1 ;  /* 0x0000000000017941 */ /* 0x000fea0003800000 */
.L_x_278:
        /* <DEDUP_REMOVED lines=9> */
.L_x_281:
[----:B------:R-:W-:Y:S05]  /*8820*/  BSYNC B1 ;  /* 0x0000000000017941 */ /* 0x000fea0003800000 */
.L_x_280:
[----:B0----5:R-:W-:Y:S01]  /*8830*/  IMAD.U32 R3, R154, 0x10000, RZ ;  /* 0x000100009a037824 */ /* 0x021fe200078e00ff */
[----:B------:R-:W-:Y:S01]  /*8840*/  ISETP.GT.AND P2, PT, R0, 0x78, P1 ;  /* 0x000000780000780c */ /* 0x000fe20000f44270 */
[----:B------:R-:W-:Y:S02]  /*8850*/  BSSY B1, `(.L_x_282) ;  /* 0x0000007000017945 */ /* 0x000fe40003800000 */
[----:B-1----:R-:W-:-:S04]  /*8860*/  FMUL R4, R3, R156 ;  /* 0x0000009c03047220 */ /* 0x002fc80000400000 */
[----:B------:R-:W-:-:S05]  /*8870*/  FFMA R4, R85, R155, R4 ;  /* 0x0000009b55047223 */ /* 0x000fca0000000004 */
[----:B------:R-:W-:-:S05]  /*8880*/  F2FP.BF16.F32.PACK_AB R4, RZ, R4 ;  /* 0x00000004ff04723e */ /* 0x000fca00000010ff */
[----:B------:R0:W-:Y:S01]  /*8890*/  @P0 STG.E.U16 desc[UR36][R6.64+0xf2], R4 ;  /* 0x0000f20406000986 */ /* 0x0001e2000c101524 */
[----:B------:R-:W-:Y:S05]  /*88a0*/  @!P2 BRA `(.L_x_283) ;  /* 0x000000000004a947 */ /* 0x000fea0003800000 */
[----:B------:R1:W5:Y:S02]  /*88b0*/  LDG.E.LTC128B.U16 R154, desc[UR36][R10.64+0xf0] ;  /* 0x0000f0240a9a7981 */ /* 0x000364000c1e1520 */
.L_x_283:
[----:B------:R-:W-:Y:S05]  /*88c0*/  BSYNC B1 ;  /* 0x0000000000017941 */ /* 0x000fea0003800000 */
.L_x_282:
[----:B-----5:R-:W-:Y:S01]  /*88d0*/  IMAD.U32 R3, R154, 0x10000, RZ ;  /* 0x000100009a037824 */ /* 0x020fe200078e00ff */
[----:B0-----:R-:W-:Y:S01]  /*88e0*/  @P2 MOV R4, R8 ;  /* 0x0000000800042202 */ /* 0x001fe20000000f00 */
[----:B------:R-:W-:Y:S01]  /*88f0*/  @P2 IMAD.MOV.U32 R5, RZ, RZ, R9 ;  /* 0x000000ffff052224 */ /* 0x000fe200078e0009 */
[----:B------:R-:W-:Y:S01]  /*8900*/  ISETP.GT.AND P1, PT, R0, 0x79, P1 ;  /* 0x000000790000780c */ /* 0x000fe20000f24270 */
[----:B------:R-:W-:Y:S01]  /*8910*/  FMUL R3, R3, R156 ;  /* 0x0000009c03037220 */ /* 0x000fe20000400000 */
[----:B------:R-:W-:Y:S03]  /*8920*/  BSSY B1, `(.L_x_284) ;  /* 0x0000006000017945 */ /* 0x000fe60003800000 */
[----:B------:R-:W-:-:S05]  /*8930*/  FFMA R3, R86, R155, R3 ;  /* 0x0000009b56037223 */ /* 0x000fca0000000003 */
[----:B------:R-:W-:-:S05]  /*8940*/  F2FP.BF16.F32.PACK_AB R3, RZ, R3 ;  /* 0x00000003ff03723e */ /* 0x000fca00000010ff */
[----:B------:R0:W-:Y:S01]  /*8950*/  @P2 STG.E.U16 desc[UR36][R4.64+0xf0], R3 ;  /* 0x0000f00304002986 */ /* 0x0001e2000c101524 */
[----:B------:R-:W-:Y:S05]  /*8960*/  @!P1 BRA `(.L_x_285) ;  /* 0x0000000000049947 */ /* 0x000fea0003800000 */
[----:B------:R0:W5:Y:S02]  /*8970*/  LDG.E.LTC128B.U16 R154, desc[UR36][R10.64+0xf2] ;  /* 0x0000f2240a9a7981 */ /* 0x000164000c1e1520 */
.L_x_285:
[----:B------:R-:W-:Y:S05]  /*8980*/  BSYNC B1 ;  /* 0x0000000000017941 */ /* 0x000fea0003800000 */
.L_x_284:
[----:B------:R-:W-:Y:S05]  /*8990*/  @!P1 BRA `(.L_x_286) ;  /* 0x00000024004c9947 */ /* 0x000fea0003800000 */
[----:B0----5:R-:W-:-:S04]  /*89a0*/  IMAD.U32 R3, R154, 0x10000, RZ ;  /* 0x000100009a037824 */ /* 0x021fc800078e00ff */
[----:B------:R-:W-:-:S04]  /*89b0*/  FMUL R0, R3, R156 ;  /* 0x0000009c03007220 */ /* 0x000fc80000400000 */
[----:B------:R-:W-:-:S05]  /*89c0*/  FFMA R0, R87, R155, R0 ;  /* 0x0000009b57007223 */ /* 0x000fca0000000000 */
[----:B------:R-:W-:-:S05]  /*89d0*/  F2FP.BF16.F32.PACK_AB R0, RZ, R0 ;  /* 0x00000000ff00723e */ /* 0x000fca00000010ff */
[----:B------:R0:W-:Y:S01]  /*89e0*/  STG.E.U16 desc[UR36][R8.64+0xf2], R0 ;  /* 0x0000f20008007986 */ /* 0x0001e2000c101524 */
[----:B------:R-:W-:Y:S05]  /*89f0*/  BRA `(.L_x_286) ;  /* 0x0000002400347947 */ /* 0x000fea0003800000 */
.L_x_35:
[----:B------:R-:W-:Y:S01]  /*8a00*/  ULDC.64 UR4, c[0x0][0x5c0] ;  /* 0x0001700000047ab9 */ /* 0x000fe20000000a00 */
[-C--:B------:R-:W-:Y:S01]  /*8a10*/  FMUL R88, R88, R155.reuse ;  /* 0x0000009b58587220 */ /* 0x080fe20000400000 */
[----:B------:R-:W-:Y:S01]  /*8a20*/  LEA R6, P0, R168, UR4, 0x1 ;  /* 0x00000004a8067c11 */ /* 0x000fe2000f8008ff */
[----:B------:R-:W-:Y:S01]  /*8a30*/  IMAD.SHL.U32 R11, R4, 0x10, RZ ;  /* 0x00000010040b7824 */ /* 0x000fe200078e00ff */
[----:B------:R-:W-:Y:S01]  /*8a40*/  ISETP.GT.AND P2, PT, R0, 0x1, P3 ;  /* 0x000000010000780c */ /* 0x000fe20001f44270 */
[-C--:B------:R-:W-:Y:S01]  /*8a50*/  FMUL R89, R89, R155.reuse ;  /* 0x0000009b59597220 */ /* 0x080fe20000400000 */
[----:B------:R-:W-:Y:S01]  /*8a60*/  LEA.HI.X R7, R168, UR5, R167, 0x1, P0 ;  /* 0x00000005a8077c11 */ /* 0x000fe200080f0ca7 */
[-C--:B------:R-:W-:Y:S01]  /*8a70*/  FMUL R90, R90, R155.reuse ;  /* 0x0000009b5a5a7220 */ /* 0x080fe20000400000 */
[----:B------:R-:W-:Y:S01]  /*8a80*/  ISETP.GT.AND P0, PT, R3, 0x8, PT ;  /* 0x000000080300780c */ /* 0x000fe20003f04270 */
[-C--:B------:R-:W-:Y:S01]  /*8a90*/  FMUL R91, R91, R155.reuse ;  /* 0x0000009b5b5b7220 */ /* 0x080fe20000400000 */
[----:B------:R-:W-:Y:S01]  /*8aa0*/  F2FP.BF16.F32.PACK_AB R88, RZ, R88 ;  /* 0x00000058ff58723e */ /* 0x000fe200000010ff */
[-C--:B------:R-:W-:Y:S01]  /*8ab0*/  FMUL R92, R92, R155.reuse ;  /* 0x0000009b5c5c7220 */ /* 0x080fe20000400000 */
[----:B------:R-:W-:Y:S01]  /*8ac0*/  ISETP.GT.AND P4, PT, R0, RZ, P0 ;  /* 0x000000ff0000720c */ /* 0x000fe20000784270 */
[-C--:B------:R-:W-:Y:S01]  /*8ad0*/  FMUL R93, R93, R155.reuse ;  /* 0x0000009b5d5d7220 */ /* 0x080fe20000400000 */
[----:B------:R-:W-:Y:S01]  /*8ae0*/  SHF.L.U64.HI R9, R4, 0x4, R5 ;  /* 0x0000000404097819 */ /* 0x000fe20000010205 */
[----:B------:R-:W-:Y:S01]  /*8af0*/  @P1 STG.E.U16 desc[UR36][R6.64], R88 ;  /* 0x0000005806001986 */ /* 0x000fe2000c101524 */
[----:B------:R-:W-:Y:S01]  /*8b00*/  IADD3 R12, P5, R11, R6, RZ ;  /* 0x000000060b0c7210 */ /* 0x000fe20007fbe0ff */
[-C--:B------:R-:W-:Y:S01]  /*8b10*/  FMUL R94, R94, R155.reuse ;  /* 0x0000009b5e5e7220 */ /* 0x080fe20000400000 */
[----:B------:R-:W-:Y:S01]  /*8b20*/  ISETP.GT.AND P1, PT, R0, 0x1, P0 ;  /* 0x000000010000780c */ /* 0x000fe20000724270 */
[----:B------:R-:W-:Y:S01]  /*8b30*/  FMUL R95, R95, R155 ;  /* 0x0000009b5f5f7220 */ /* 0x000fe20000400000 */
[----:B------:R-:W-:Y:S01]  /*8b40*/  F2FP.BF16.F32.PACK_AB R89, RZ, R89 ;  /* 0x00000059ff59723e */ /* 0x000fe200000010ff */
[----:B------:R-:W-:Y:S01]  /*8b50*/  IMAD.X R13, R9, 0x1, R7, P5 ;  /* 0x00000001090d7824 */ /* 0x000fe200028e0607 */
[----:B------:R-:W-:Y:S01]  /*8b60*/  F2FP.BF16.F32.PACK_AB R90, RZ, R90 ;  /* 0x0000005aff5a723e */ /* 0x000fe200000010ff */
[----:B------:R-:W-:Y:S01]  /*8b70*/  FMUL R96, R96, R155 ;  /* 0x0000009b60607220 */ /* 0x000fe20000400000 */
[----:B------:R-:W-:Y:S01]  /*8b80*/  F2FP.BF16.F32.PACK_AB R91, RZ, R91 ;  /* 0x0000005bff5b723e */ /* 0x000fe200000010ff */
[----:B------:R-:W-:Y:S01]  /*8b90*/  @P2 STG.E.U16 desc[UR36][R6.64+0x2], R89 ;  /* 0x0000025906002986 */ /* 0x000fe2000c101524 */
[C---:B------:R-:W-:Y:S01]  /*8ba0*/  ISETP.GT.AND P5, PT, R0.reuse, 0x9, P3 ;  /* 0x000000090000780c */ /* 0x040fe20001fa4270 */
[-C--:B------:R-:W-:Y:S01]  /*8bb0*/  FMUL R97, R97, R155.reuse ;  /* 0x0000009b61617220 */ /* 0x080fe20000400000 */
[C---:B------:R-:W-:Y:S01]  /*8bc0*/  ISETP.GT.AND P2, PT, R0.reuse, 0x8, P0 ;  /* 0x000000080000780c */ /* 0x040fe20000744270 */
[----:B------:R-:W-:Y:S01]  /*8bd0*/  @P4 STG.E.U16 desc[UR36][R12.64], R90 ;  /* 0x0000005a0c004986 */ /* 0x000fe2000c101524 */
[----:B------:R-:W-:Y:S01]  /*8be0*/  ISETP.GT.AND P4, PT, R0, 0x8, P3 ;  /* 0x000000080000780c */ /* 0x000fe20001f84270 */
[-C--:B------:R-:W-:Y:S01]  /*8bf0*/  FMUL R98, R98, R155.reuse ;  /* 0x0000009b62627220 */ /* 0x080fe20000400000 */
[----:B------:R-:W-:Y:S01]  /*8c00*/  F2FP.BF16.F32.PACK_AB R92, RZ, R92 ;  /* 0x0000005cff5c723e */ /* 0x000fe200000010ff */
[----:B------:R-:W-:Y:S01]  /*8c10*/  @P1 STG.E.U16 desc[UR36][R12.64+0x2], R91 ;  /* 0x0000025b0c001986 */ /* 0x000fe2000c101524 */
[----:B------:R-:W-:Y:S01]  /*8c20*/  ISETP.GT.AND P1, PT, R0, 0x9, P0 ;  /* 0x000000090000780c */ /* 0x000fe20000724270 */
[----:B------:R-:W-:Y:S01]  /*8c30*/  FMUL R99, R99, R155 ;  /* 0x0000009b63637220 */ /* 0x000fe20000400000 */
[----:B------:R-:W-:Y:S01]  /*8c40*/  F2FP.BF16.F32.PACK_AB R93, RZ, R93 ;  /* 0x0000005dff5d723e */ /* 0x000fe200000010ff */
[-C--:B------:R-:W-:Y:S01]  /*8c50*/  FMUL R100, R100, R155.reuse ;  /* 0x0000009b64647220 */ /* 0x080fe20000400000 */
[----:B------:R-:W-:Y:S01]  /*8c60*/  F2FP.BF16.F32.PACK_AB R94, RZ, R94 ;  /* 0x0000005eff5e723e */ /* 0x000fe200000010ff */
[----:B------:R-:W-:Y:S01]  /*8c70*/  FMUL R101, R101, R155 ;  /* 0x0000009b65657220 */ /* 0x000fe20000400000 */
[----:B------:R-:W-:Y:S01]  /*8c80*/  F2FP.BF16.F32.PACK_AB R95, RZ, R95 ;  /* 0x0000005fff5f723e */ /* 0x000fe200000010ff */
[-C--:B------:R-:W-:Y:S01]  /*8c90*/  FMUL R102, R102, R155.reuse ;  /* 0x0000009b66667220 */ /* 0x080fe20000400000 */
[----:B------:R-:W-:Y:S01]  /*8ca0*/  F2FP.BF16.F32.PACK_AB R96, RZ, R96 ;  /* 0x00000060ff60723e */ /* 0x000fe200000010ff */
[----:B------:R-:W-:Y:S01]  /*8cb0*/  @P4 STG.E.U16 desc[UR36][R6.64+0x10], R92 ;  /* 0x0000105c06004986 */ /* 0x000fe2000c101524 */
[C---:B------:R-:W-:Y:S01]  /*8cc0*/  ISETP.GT.AND P4, PT, R0.reuse, 0x10, P3 ;  /* 0x000000100000780c */ /* 0x040fe20001f84270 */
[----:B------:R-:W-:Y:S01]  /*8cd0*/  FMUL R103, R103, R155 ;  /* 0x0000009b67677220 */ /* 0x000fe20000400000 */
[----:B------:R-:W-:Y:S01]  /*8ce0*/  F2FP.BF16.F32.PACK_AB R97, RZ, R97 ;  /* 0x00000061ff61723e */ /* 0x000fe200000010ff */
[----:B------:R-:W-:Y:S01]  /*8cf0*/  @P5 STG.E.U16 desc[UR36][R6.64+0x12], R93 ;  /* 0x0000125d06005986 */ /* 0x000fe2000c101524 */
[----:B------:R-:W-:Y:S01]  /*8d00*/  ISETP.GT.AND P5, PT, R0, 0x11, P0 ;  /* 0x000000110000780c */ /* 0x000fe200007a4270 */
        /* <DEDUP_REMOVED lines=74> */
[----:B------:R-:W-:Y:S01]  /*91b0*/  FMUL R125, R125, R155 ;  /* 0x0000009b7d7d7220 */ /* 0x000fe20000400000 */
[----:B------:R-:W-:Y:S01]  /*91c0*/  F2FP.BF16.F32.PACK_AB R119, RZ, R119 ;  /* 0x00000077ff77723e */ /* 0x000fe200000010ff */
[-C--:B------:R-:W-:Y:S01]  /*91d0*/  FMUL R126, R126, R155.reuse ;  /* 0x0000009b7e7e7220 */ /* 0x080fe20000400000 */
[----:B------:R-:W-:Y:S01]  /*91e0*/  F2FP.BF16.F32.PACK_AB R120, RZ, R120 ;  /* 0x00000078ff78723e */ /* 0x000fe200000010ff */
        /* <DEDUP_REMOVED lines=66> */
[----:B------:R-:W-:Y:S01]  /*9610*/  IMAD.SHL.U32 R23, R4, 0x100, RZ ;  /* 0x0000010004177824 */ /* 0x000fe200078e00ff */
[----:B------:R-:W-:Y:S01]  /*9620*/  F2FP.BF16.F32.PACK_AB R140, RZ, R140 ;  /* 0x0000008cff8c723e */ /* 0x000fe200000010ff */
[----:B------:R-:W-:Y:S01]  /*9630*/  @P1 STG.E.U16 desc[UR36][R6.64+0x90], R124 ;  /* 0x0000907c06001986 */ /* 0x000fe2000c101524 */
[----:B------:R-:W-:Y:S01]  /*9640*/  ISETP.GT.AND P1, PT, R0, 0x50, P3 ;  /* 0x000000500000780c */ /* 0x000fe20001f24270 */
[----:B------:R-:W-:Y:S01]  /*9650*/  FMUL R146, R146, R155 ;  /* 0x0000009b92927220 */ /* 0x000fe20000400000 */
[----:B------:R-:W-:Y:S01]  /*9660*/  F2FP.BF16.F32.PACK_AB R141, RZ, R141 ;  /* 0x0000008dff8d723e */ /* 0x000fe200000010ff */
[----:B------:R-:W-:Y:S01]  /*9670*/  @P2 STG.E.U16 desc[UR36][R6.64+0x92], R125 ;  /* 0x0000927d06002986 */ /* 0x000fe2000c101524 */
[C---:B------:R-:W-:Y:S01]  /*9680*/  ISETP.GT.AND P2, PT, R0.reuse, 0x51, P3 ;  /* 0x000000510000780c */ /* 0x040fe20001f44270 */
[-C--:B------:R-:W-:Y:S01]  /*9690*/  FMUL R147, R147, R155.reuse ;  /* 0x0000009b93937220 */ /* 0x080fe20000400000 */
        /* <DEDUP_REMOVED lines=11> */
[-C--:B------:R-:W-:Y:S01]  /*9750*/  FMUL R150, R150, R155.reuse ;  /* 0x0000009b96967220 */ /* 0x080fe20000400000 */
[----:B------:R-:W-:Y:S01]  /*9760*/  SHF.L.U64.HI R21, R4, 0x8, R5 ;  /* 0x0000000804157819 */ /* 0x000fe20000010205 */
[----:B------:R-:W-:Y:S01]  /*9770*/  @P2 STG.E.U16 desc[UR36][R6.64+0xa2], R129 ;  /* 0x0000a28106002986 */ /* 0x000fe2000c101524 */
[C---:B------:R-:W-:Y:S01]  /*9780*/  ISETP.GT.AND P2, PT, R0.reuse, 0x59, P3 ;  /* 0x000000590000780c */ /* 0x040fe20001f44270 */
        /* <DEDUP_REMOVED lines=58> */
[----:B------:R-:W-:Y:S01]  /*9b30*/  @P2 STG.E.U16 desc[UR36][R12.64+0xd0], R142 ;  /* 0x0000d08e0c002986 */ /* 0x000fe2000c101524 */
[----:B------:R-:W-:Y:S01]  /*9b40*/  F2FP.BF16.F32.PACK_AB R34, RZ, R34 ;  /* 0x00000022ff22723e */ /* 0x000fe200000010ff */
[----:B------:R-:W-:Y:S01]  /*9b50*/  FMUL R40, R40, R155 ;  /* 0x0000009b28287220 */ /* 0x000fe20000400000 */
[----:B------:R-:W-:Y:S01]  /*9b60*/  F2FP.BF16.F32.PACK_AB R35, RZ, R35 ;  /* 0x00000023ff23723e */ /* 0x000fe200000010ff */
        /* <DEDUP_REMOVED lines=8> */
[----:B------:R-:W-:Y:S01]  /*9bf0*/  @P1 IMAD.MOV.U32 R4, RZ, RZ, R6 ;  /* 0x000000ffff041224 */ /* 0x000fe200078e0006 */
[----:B------:R-:W-:Y:S01]  /*9c00*/  F2FP.BF16.F32.PACK_AB R38, RZ, R38 ;  /* 0x00000026ff26723e */ /* 0x000fe200000010ff */
[----:B------:R-:W-:Y:S01]  /*9c10*/  @P1 IMAD.MOV.U32 R5, RZ, RZ, R7 ;  /* 0x000000ffff051224 */ /* 0x000fe200078e0007 */
[----:B------:R-:W-:Y:S01]  /*9c20*/  F2FP.BF16.F32.PACK_AB R39, RZ, R39 ;  /* 0x00000027ff27723e */ /* 0x000fe200000010ff */
[-C--:B------:R-:W-:Y:S01]  /*9c30*/  FMUL R43, R43, R155.reuse ;  /* 0x0000009b2b2b7220 */ /* 0x080fe20000400000 */
[----:B------:R-:W-:Y:S01]  /*9c40*/  F2FP.BF16.F32.PACK_AB R40, RZ, R40 ;  /* 0x00000028ff28723e */ /* 0x000fe200000010ff */
[-C--:B------:R-:W-:Y:S01]  /*9c50*/  FMUL R44, R44, R155.reuse ;  /* 0x0000009b2c2c7220 */ /* 0x080fe20000400000 */
[----:B------:R0:W-:Y:S01]  /*9c60*/  @P1 STG.E.U16 desc[UR36][R4.64+0xe2], R145 ;  /* 0x0000e29104001986 */ /* 0x0001e2000c101524 */
[----:B------:R-:W-:Y:S01]  /*9c70*/  IADD3 R14, P1, P2, R11, R6, R23 ;  /* 0x000000060b0e7210 */ /* 0x000fe20007a3e017 */
[----:B------:R-:W-:Y:S01]  /*9c80*/  FMUL R45, R45, R155 ;  /* 0x0000009b2d2d7220 */ /* 0x000fe20000400000 */
[----:B------:R-:W-:Y:S01]  /*9c90*/  F2FP.BF16.F32.PACK_AB R41, RZ, R41 ;  /* 0x00000029ff29723e */ /* 0x000fe200000010ff */
[----:B------:R-:W-:Y:S01]  /*9ca0*/  FMUL R46, R46, R155 ;  /* 0x0000009b2e2e7220 */ /* 0x000fe20000400000 */
[----:B------:R-:W-:Y:S01]  /*9cb0*/  IADD3.X R15, R9, R7, R21, P1, P2 ;  /* 0x00000007090f7210 */ /* 0x000fe20000fe4415 */
[-C--:B------:R-:W-:Y:S01]  /*9cc0*/  FMUL R47, R47, R155.reuse ;  /* 0x0000009b2f2f7220 */ /* 0x080fe20000400000 */
[C---:B------:R-:W-:Y:S01]  /*9cd0*/  ISETP.GT.AND P1, PT, R3.reuse, 0x80, PT ;  /* 0x000000800300780c */ /* 0x040fe20003f24270 */
[-C--:B------:R-:W-:Y:S01]  /*9ce0*/  FMUL R48, R48, R155.reuse ;  /* 0x0000009b30307220 */ /* 0x080fe20000400000 */
[----:B------:R-:W-:Y:S01]  /*9cf0*/  ISETP.GT.AND P2, PT, R3, 0x88, PT ;  /* 0x000000880300780c */ /* 0x000fe20003f44270 */
[----:B------:R-:W-:Y:S01]  /*9d00*/  FMUL R49, R49, R155 ;  /* 0x0000009b31317220 */ /* 0x000fe20000400000 */
[----:B------:R-:W-:Y:S01]  /*9d10*/  F2FP.BF16.F32.PACK_AB R42, RZ, R42 ;  /* 0x0000002aff2a723e */ /* 0x000fe200000010ff */
[----:B0-----:R-:W-:Y:S01]  /*9d20*/  @P5 IMAD.MOV.U32 R4, RZ, RZ, R12 ;  /* 0x000000ffff045224 */ /* 0x001fe200078e000c */
[----:B------:R-:W-:Y:S01]  /*9d30*/  F2FP.BF16.F32.PACK_AB R43, RZ, R43 ;  /* 0x0000002bff2b723e */ /* 0x000fe200000010ff */
[----:B------:R-:W-:Y:S01]  /*9d40*/  @P5 IMAD.MOV.U32 R5, RZ, RZ, R13 ;  /* 0x000000ffff055224 */ /* 0x000fe200078e000d */
[----:B------:R-:W-:Y:S01]  /*9d50*/  F2FP.BF16.F32.PACK_AB R44, RZ, R44 ;  /* 0x0000002cff2c723e */ /* 0x000fe200000010ff */
[----:B------:R-:W-:Y:S01]  /*9d60*/  FMUL R50, R50, R155 ;  /* 0x0000009b32327220 */ /* 0x000fe20000400000 */
[----:B------:R-:W-:Y:S01]  /*9d70*/  F2FP.BF16.F32.PACK_AB R45, RZ, R45 ;  /* 0x0000002dff2d723e */ /* 0x000fe200000010ff */
[-C--:B------:R-:W-:Y:S01]  /*9d80*/  FMUL R51, R51, R155.reuse ;  /* 0x0000009b33337220 */ /* 0x080fe20000400000 */
[----:B------:R0:W-:Y:S01]  /*9d90*/  @P5 STG.E.U16 desc[UR36][R4.64+0xe0], R146 ;  /* 0x0000e09204005986 */ /* 0x0001e2000c101524 */
[----:B------:R-:W-:Y:S01]  /*9da0*/  ISETP.GT.AND P5, PT, R0, 0x78, P3 ;  /* 0x000000780000780c */ /* 0x000fe20001fa4270 */
[-C--:B------:R-:W-:Y:S01]  /*9db0*/  FMUL R52, R52, R155.reuse ;  /* 0x0000009b34347220 */ /* 0x080fe20000400000 */
[C---:B------:R-:W-:Y:S01]  /*9dc0*/  ISETP.GT.AND P3, PT, R0.reuse, 0x79, P3 ;  /* 0x000000790000780c */ /* 0x040fe20001f64270 */
[----:B------:R-:W-:Y:S01]  /*9dd0*/  @P4 STG.E.U16 desc[UR36][R12.64+0xe2], R147 ;  /* 0x0000e2930c004986 */ /* 0x000fe2000c101524 */
[C---:B------:R-:W-:Y:S01]  /*9de0*/  ISETP.GT.AND P4, PT, R0.reuse, 0x78, P0 ;  /* 0x000000780000780c */ /* 0x040fe20000784270 */
[-C--:B------:R-:W-:Y:S01]  /*9df0*/  FMUL R53, R53, R155.reuse ;  /* 0x0000009b35357220 */ /* 0x080fe20000400000 */
[----:B------:R-:W-:Y:S01]  /*9e00*/  ISETP.GT.AND P0, PT, R0, 0x79, P0 ;  /* 0x000000790000780c */ /* 0x000fe20000704270 */
[-C--:B------:R-:W-:Y:S01]  /*9e10*/  FMUL R54, R54, R155.reuse ;  /* 0x0000009b36367220 */ /* 0x080fe20000400000 */
[----:B------:R-:W-:Y:S01]  /*9e20*/  F2FP.BF16.F32.PACK_AB R46, RZ, R46 ;  /* 0x0000002eff2e723e */ /* 0x000fe200000010ff */
[----:B------:R-:W-:Y:S01]  /*9e30*/  FMUL R55, R55, R155 ;  /* 0x0000009b37377220 */ /* 0x000fe20000400000 */
[----:B------:R-:W-:Y:S01]  /*9e40*/  F2FP.BF16.F32.PACK_AB R47, RZ, R47 ;  /* 0x0000002fff2f723e */ /* 0x000fe200000010ff */
[-C--:B------:R-:W-:Y:S01]  /*9e50*/  FMUL R56, R56, R155.reuse ;  /* 0x0000009b38387220 */ /* 0x080fe20000400000 */
[----:B------:R-:W-:Y:S01]  /*9e60*/  F2FP.BF16.F32.PACK_AB R48, RZ, R48 ;  /* 0x00000030ff30723e */ /* 0x000fe200000010ff */
[----:B------:R-:W-:Y:S01]  /*9e70*/  @P5 STG.E.U16 desc[UR36][R6.64+0xf0], R148 ;  /* 0x0000f09406005986 */ /* 0x000fe2000c101524 */
[----:B0-----:R-:W-:Y:S01]  /*9e80*/  IADD3 R4, P5, R23, R6, RZ ;  /* 0x0000000617047210 */ /* 0x001fe20007fbe0ff */
[----:B------:R-:W-:Y:S01]  /*9e90*/  FMUL R57, R57, R155 ;  /* 0x0000009b39397220 */ /* 0x000fe20000400000 */
[----:B------:R-:W-:Y:S01]  /*9ea0*/  F2FP.BF16.F32.PACK_AB R49, RZ, R49 ;  /* 0x00000031ff31723e */ /* 0x000fe200000010ff */
[----:B------:R0:W-:Y:S01]  /*9eb0*/  @P3 STG.E.U16 desc[UR36][R6.64+0xf2], R149 ;  /* 0x0000f29506003986 */ /* 0x0001e2000c101524 */
[C---:B------:R-:W-:Y:S01]  /*9ec0*/  ISETP.GT.AND P3, PT, R0.reuse, RZ, P1 ;  /* 0x000000ff0000720c */ /* 0x040fe20000f64270 */
[----:B------:R-:W-:Y:S01]  /*9ed0*/  IMAD.X R5, R21, 0x1, R7, P5 ;  /* 0x0000000115057824 */ /* 0x000fe200028e0607 */
[C---:B------:R-:W-:Y:S01]  /*9ee0*/  ISETP.GT.AND P5, PT, R0.reuse, RZ, P2 ;  /* 0x000000ff0000720c */ /* 0x040fe200017a4270 */
        /* <DEDUP_REMOVED lines=11> */
[-C--:B0-----:R-:W-:Y:S01]  /*9fa0*/  IADD3 R6, P3, R11, R4.reuse, RZ ;  /* 0x000000040b067210 */ /* 0x081fe20007f7e0ff */
[----:B------:R-:W-:Y:S01]  /*9fb0*/  FMUL R61, R61, R155 ;  /* 0x0000009b3d3d7220 */ /* 0x000fe20000400000 */
[----:B------:R-:W-:Y:S01]  /*9fc0*/  F2FP.BF16.F32.PACK_AB R53, RZ, R53 ;  /* 0x00000035ff35723e */ /* 0x000fe200000010ff */
[----:B------:R-:W-:Y:S01]  /*9fd0*/  @P4 STG.E.U16 desc[UR36][R4.64+0x2], R25 ;  /* 0x0000021904004986 */ /* 0x000fe2000c101524 */
[----:B------:R-:W-:Y:S01]  /*9fe0*/  IADD3 R10, P4, R11, R4, RZ ;  /* 0x000000040b0a7210 */ /* 0x000fe20007f9e0ff */
[C---:B------:R-:W-:Y:S01]  /*9ff0*/  IMAD.X R7, R9.reuse, 0x1, R5, P3 ;  /* 0x0000000109077824 */ /* 0x040fe200018e0605 */
[----:B------:R-:W-:Y:S01]  /*a000*/  ISETP.GT.AND P3, PT, R0, 0x9, P2 ;  /* 0x000000090000780c */ /* 0x000fe20001764270 */
[----:B------:R-:W-:Y:S01]  /*a010*/  FMUL R62, R62, R155 ;  /* 0x0000009b3e3e7220 */ /* 0x000fe20000400000 */
[----:B------:R-:W-:Y:S01]  /*a020*/  IADD3.X R11, R9, R5, RZ, P4, !PT ;  /* 0x00000005090b7210 */ /* 0x000fe200027fe4ff */
[-C--:B------:R-:W-:Y:S01]  /*a030*/  FMUL R63, R63, R155.reuse ;  /* 0x0000009b3f3f7220 */ /* 0x080fe20000400000 */
        /* <DEDUP_REMOVED lines=21> */
[----:B------:R0:W-:Y:S01]  /*a190*/  @P0 STG.E.U16 desc[UR36][R6.64+0x10], R30 ;  /* 0x0000101e06000986 */ /* 0x0001e2000c101524 */
        /* <DEDUP_REMOVED lines=13> */
[--C-:B0-----:R-:W-:Y:S01]  /*a270*/  @P0 IMAD.MOV.U32 R6, RZ, RZ, R14.reuse ;  /* 0x000000ffff060224 */ /* 0x101fe200078e000e */
[----:B------:R-:W-:Y:S01]  /*a280*/  F2FP.BF16.F32.PACK_AB R63, RZ, R63 ;  /* 0x0000003fff3f723e */ /* 0x000fe200000010ff */
[--C-:B------:R-:W-:Y:S01]  /*a290*/  @P0 IMAD.MOV.U32 R7, RZ, RZ, R15.reuse ;  /* 0x000000ffff070224 */ /* 0x100fe200078e000f */
[----:B------:R-:W-:Y:S01]  /*a2a0*/  F2FP.BF16.F32.PACK_AB R64, RZ, R64 ;  /* 0x00000040ff40723e */ /* 0x000fe200000010ff */
[----:B------:R-:W-:Y:S01]  /*a2b0*/  FMUL R73, R73, R155 ;  /* 0x0000009b49497220 */ /* 0x000fe20000400000 */
[----:B------:R-:W-:Y:S01]  /*a2c0*/  F2FP.BF16.F32.PACK_AB R65, RZ, R65 ;  /* 0x00000041ff41723e */ /* 0x000fe200000010ff */
[-C--:B------:R-:W-:Y:S01]  /*a2d0*/  FMUL R74, R74, R155.reuse ;  /* 0x0000009b4a4a7220 */ /* 0x080fe20000400000 */
[----:B------:R0:W-:Y:S01]  /*a2e0*/  @P0 STG.E.U16 desc[UR36][R6.64+0x20], R34 ;  /* 0x0000202206000986 */ /* 0x0001e2000c101524 */
        /* <DEDUP_REMOVED lines=9> */
[----:B------:R-:W-:Y:S01]  /*a380*/  FMUL R79, R79, R155 ;  /* 0x0000009b4f4f7220 */ /* 0x000fe20000400000 */
[----:B------:R-:W-:Y:S01]  /*a390*/  F2FP.BF16.F32.PACK_AB R70, RZ, R70 ;  /* 0x00000046ff46723e */ /* 0x000fe200000010ff */
        /* <DEDUP_REMOVED lines=28> */
[----:B------:R-:W-:Y:S01]  /*a560*/  FMUL R87, R87, R155 ;  /* 0x0000009b57577220 */ /* 0x000fe20000400000 */
[----:B------:R-:W-:-:S02]  /*a570*/  F2FP.BF16.F32.PACK_AB R80, RZ, R80 ;  /* 0x00000050ff50723e */ /* 0x000fc400000010ff */
[----:B------:R-:W-:Y:S02]  /*a580*/  F2FP.BF16.F32.PACK_AB R81, RZ, R81 ;  /* 0x00000051ff51723e */ /* 0x000fe400000010ff */
[----:B------:R-:W-:Y:S02]  /*a590*/  F2FP.BF16.F32.PACK_AB R82, RZ, R82 ;  /* 0x00000052ff52723e */ /* 0x000fe400000010ff */
[----:B------:R-:W-:Y:S02]  /*a5a0*/  F2FP.BF16.F32.PACK_AB R83, RZ, R83 ;  /* 0x00000053ff53723e */ /* 0x000fe400000010ff */
[----:B------:R-:W-:Y:S01]  /*a5b0*/  F2FP.BF16.F32.PACK_AB R84, RZ, R84 ;  /* 0x00000054ff54723e */ /* 0x000fe200000010ff */
[----:B0-----:R-:W-:Y:S01]  /*a5c0*/  @P3 IMAD.MOV.U32 R6, RZ, RZ, R14 ;  /* 0x000000ffff063224 */ /* 0x001fe200078e000e */
[----:B------:R-:W-:Y:S01]  /*a5d0*/  F2FP.BF16.F32.PACK_AB R85, RZ, R85 ;  /* 0x00000055ff55723e */ /* 0x000fe200000010ff */
[----:B------:R-:W-:Y:S01]  /*a5e0*/  @P3 IMAD.MOV.U32 R7, RZ, RZ, R15 ;  /* 0x000000ffff073224 */ /* 0x000fe200078e000f */
[----:B------:R-:W-:-:S02]  /*a5f0*/  F2FP.BF16.F32.PACK_AB R86, RZ, R86 ;  /* 0x00000056ff56723e */ /* 0x000fc400000010ff */
[----:B------:R-:W-:Y:S02]  /*a600*/  F2FP.BF16.F32.PACK_AB R87, RZ, R87 ;  /* 0x00000057ff57723e */ /* 0x000fe400000010ff */
[----:B------:R0:W-:Y:S01]  /*a610*/  @P3 STG.E.U16 desc[UR36][R6.64+0x32], R39 ;  /* 0x0000322706003986 */ /* 0x0001e2000c101524 */
[----:B------:R-:W-:-:S03]  /*a620*/  ISETP.GT.AND P3, PT, R0, 0x21, P2 ;  /* 0x000000210000780c */ /* 0x000fc60001764270 */
[----:B------:R-:W-:Y:S01]  /*a630*/  @P4 STG.E.U16 desc[UR36][R4.64+0x40], R40 ;  /* 0x0000402804004986 */ /* 0x000fe2000c101524 */
[----:B------:R-:W-:-:S03]  /*a640*/  ISETP.GT.AND P4, PT, R0, 0x28, P1 ;  /* 0x000000280000780c */ /* 0x000fc60000f84270 */
[----:B------:R-:W-:Y:S01]  /*a650*/  @P5 STG.E.U16 desc[UR36][R4.64+0x42], R41 ;  /* 0x0000422904005986 */ /* 0x000fe2000c101524 */
[----:B------:R-:W-:Y:S01]  /*a660*/  ISETP.GT.AND P5, PT, R0, 0x29, P1 ;  /* 0x000000290000780c */ /* 0x000fe20000fa4270 */
[----:B0-----:R-:W-:Y:S01]  /*a670*/  @P0 IMAD.MOV.U32 R6, RZ, RZ, R14 ;  /* 0x000000ffff060224 */ /* 0x001fe200078e000e */
[----:B------:R-:W-:-:S05]  /*a680*/  @P0 MOV R7, R15 ;  /* 0x0000000f00070202 */ /* 0x000fca0000000f00 */
[----:B------:R0:W-:Y:S01]  /*a690*/  @P0 STG.E.U16 desc[UR36][R6.64+0x40], R42 ;  /* 0x0000402a06000986 */ /* 0x0001e2000c101524 */
[----:B------:R-:W-:Y:S01]  /*a6a0*/  ISETP.GT.AND P0, PT, R0, 0x28, P2 ;  /* 0x000000280000780c */ /* 0x000fe20001704270 */
[----:B0-----:R-:W-:Y:S02]  /*a6b0*/  @P3 IMAD.MOV.U32 R6, RZ, RZ, R14 ;  /* 0x000000ffff063224 */ /* 0x001fe400078e000e */
[----:B------:R-:W-:-:S05]  /*a6c0*/  @P3 IMAD.MOV.U32 R7, RZ, RZ, R15 ;  /* 0x000000ffff073224 */ /* 0x000fca00078e000f */
[----:B------:R0:W-:Y:S01]  /*a6d0*/  @P3 STG.E.U16 desc[UR36][R6.64+0x42], R43 ;  /* 0x0000422b06003986 */ /* 0x0001e2000c101524 */
[----:B------:R-:W-:-:S03]  /*a6e0*/  ISETP.GT.AND P3, PT, R0, 0x29, P2 ;  /* 0x000000290000780c */ /* 0x000fc60001764270 */
[----:B------:R-:W-:Y:S01]  /*a6f0*/  @P4 STG.E.U16 desc[UR36][R4.64+0x50], R44 ;  /* 0x0000502c04004986 */ /* 0x000fe2000c101524 */
[----:B------:R-:W-:-:S03]  /*a700*/  ISETP.GT.AND P4, PT, R0, 0x30, P1 ;  /* 0x000000300000780c */ /* 0x000fc60000f84270 */
[----:B------:R-:W-:Y:S01]  /*a710*/  @P5 STG.E.U16 desc[UR36][R4.64+0x52], R45 ;  /* 0x0000522d04005986 */ /* 0x000fe2000c101524 */
[----:B------:R-:W-:Y:S01]  /*a720*/  ISETP.GT.AND P5, PT, R0, 0x31, P1 ;  /* 0x000000310000780c */ /* 0x000fe20000fa4270 */
[----:B0-----:R-:W-:Y:S02]  /*a730*/  @P0 IMAD.MOV.U32 R6, RZ, RZ, R14 ;  /* 0x000000ffff060224 */ /* 0x001fe400078e000e */
[----:B------:R-:W-:-:S05]  /*a740*/  @P0 IMAD.MOV.U32 R7, RZ, RZ, R15 ;  /* 0x000000ffff070224 */ /* 0x000fca00078e000f */
        /* <DEDUP_REMOVED lines=21> */
[----:B------:R-:W-:Y:S02]  /*a8a0*/  ISETP.GT.AND P5, PT, R0, 0x41, P1 ;  /* 0x000000410000780c */ /* 0x000fe40000fa4270 */
[----:B0-----:R-:W-:Y:S01]  /*a8b0*/  @P0 MOV R6, R14 ;  /* 0x0000000e00060202 */ /* 0x001fe20000000f00 */
        /* <DEDUP_REMOVED lines=27> */
[----:B0-----:R-:W-:Y:S01]  /*aa70*/  @P3 IMAD.MOV.U32 R6, RZ, RZ, R14 ;  /* 0x000000ffff063224 */ /* 0x001fe200078e000e */
[----:B------:R-:W-:-:S05]  /*aa80*/  @P3 MOV R7, R15 ;  /* 0x0000000f00073202 */ /* 0x000fca0000000f00 */
        /* <DEDUP_REMOVED lines=33> */
[----:B------:R-:W-:Y:S02]  /*aca0*/  ISETP.GT.AND P0, PT, R0, 0x68, P2 ;  /* 0x000000680000780c */ /* 0x000fe40001704270 */
[----:B0-----:R-:W-:Y:S01]  /*acb0*/  @P3 MOV R6, R14 ;  /* 0x0000000e00063202 */ /* 0x001fe20000000f00 */
        /* <DEDUP_REMOVED lines=14> */
[C---:B------:R-:W-:Y:S02]  /*ada0*/  ISETP.GT.AND P3, PT, R0.reuse, 0x78, P1 ;  /* 0x000000780000780c */ /* 0x040fe40000f64270 */
[C---:B------:R-:W-:Y:S01]  /*adb0*/  ISETP.GT.AND P1, PT, R0.reuse, 0x79, P1 ;  /* 0x000000790000780c */ /* 0x040fe20000f24270 */
[----:B------:R-:W-:Y:S01]  /*adc0*/  @P4 STG.E.U16 desc[UR36][R4.64+0xe0], R80 ;  /* 0x0000e05004004986 */ /* 0x000fe2000c101524 */
[----:B------:R-:W-:-:S03]  /*add0*/  ISETP.GT.AND P4, PT, R0, 0x71, P2 ;  /* 0x000000710000780c */ /* 0x000fc60001784270 */
[----:B------:R-:W-:Y:S01]  /*ade0*/  @P5 STG.E.U16 desc[UR36][R4.64+0xe2], R81 ;  /* 0x0000e25104005986 */ /* 0x000fe2000c101524 */
[C---:B------:R-:W-:Y:S02]  /*adf0*/  ISETP.GT.AND P5, PT, R0.reuse, 0x78, P2 ;  /* 0x000000780000780c */ /* 0x040fe400017a4270 */
[----:B------:R-:W-:Y:S01]  /*ae00*/  ISETP.GT.AND P2, PT, R0, 0x79, P2 ;  /* 0x000000790000780c */ /* 0x000fe20001744270 */
[----:B0-----:R-:W-:Y:S02]  /*ae10*/  @P0 IMAD.MOV.U32 R6, RZ, RZ, R14 ;  /* 0x000000ffff060224 */ /* 0x001fe400078e000e */
[----:B------:R-:W-:-:S05]  /*ae20*/  @P0 IMAD.MOV.U32 R7, RZ, RZ, R15 ;  /* 0x000000ffff070224 */ /* 0x000fca00078e000f */
[----:B------:R0:W-:Y:S02]  /*ae30*/  @P0 STG.E.U16 desc[UR36][R6.64+0xe0], R82 ;  /* 0x0000e05206000986 */ /* 0x0001e4000c101524 */
[----:B0-----:R-:W-:Y:S02]  /*ae40*/  @P4 IMAD.MOV.U32 R6, RZ, RZ, R14 ;  /* 0x000000ffff064224 */ /* 0x001fe400078e000e */
[----:B------:R-:W-:-:S05]  /*ae50*/  @P4 IMAD.MOV.U32 R7, RZ, RZ, R15 ;  /* 0x000000ffff074224 */ /* 0x000fca00078e000f */
[----:B------:R-:W-:Y:S04]  /*ae60*/  @P4 STG.E.U16 desc[UR36][R6.64+0xe2], R83 ;  /* 0x0000e25306004986 */ /* 0x000fe8000c101524 */
[----:B------:R-:W-:Y:S04]  /*ae70*/  @P3 STG.E.U16 desc[UR36][R4.64+0xf0], R84 ;  /* 0x0000f05404003986 */ /* 0x000fe8000c101524 */
[----:B------:R0:W-:Y:S02]  /*ae80*/  @P1 STG.E.U16 desc[UR36][R4.64+0xf2], R85 ;  /* 0x0000f25504001986 */ /* 0x0001e4000c101524 */
[----:B0-----:R-:W-:Y:S01]  /*ae90*/  @P5 IMAD.MOV.U32 R4, RZ, RZ, R14 ;  /* 0x000000ffff045224 */ /* 0x001fe200078e000e */
[----:B------:R-:W-:-:S05]  /*aea0*/  @P5 MOV R5, R15 ;  /* 0x0000000f00055202 */ /* 0x000fca0000000f00 */
[----:B------:R0:W-:Y:S04]  /*aeb0*/  @P5 STG.E.U16 desc[UR36][R4.64+0xf0], R86 ;  /* 0x0000f05604005986 */ /* 0x0001e8000c101524 */
[----:B------:R0:W-:Y:S02]  /*aec0*/  @P2 STG.E.U16 desc[UR36][R14.64+0xf2], R87 ;  /* 0x0000f2570e002986 */ /* 0x0001e4000c101524 */
.L_x_286:
[----:B------:R-:W-:Y:S05]  /*aed0*/  BSYNC B0 ;  /* 0x0000000000007941 */ /* 0x000fea0003800000 */
.L_x_34:
[----:B------:R-:W-:Y:S01]  /*aee0*/  ULDC UR4, c[0x0][0xc] ;  /* 0x0000030000047ab9 */ /* 0x000fe20000000800 */
[----:B------:R-:W-:Y:S01]  /*aef0*/  ULDC UR5, c[0x0][0x10] ;  /* 0x0000040000057ab9 */ /* 0x000fe20000000800 */
[----:B0-----:R-:W0:Y:S01]  /*af00*/  LDC R3, c[0x0][0x14] ;  /* 0x00000500ff037b82 */ /* 0x001e220000000800 */
[----:B------:R-:W-:Y:S01]  /*af10*/  UIMAD.WIDE.U32 UR4, UR4, UR5, URZ ;  /* 0x00000005040472a5 */ /* 0x000fe2000f8e003f */
[----:B------:R-:W-:Y:S01]  /*af20*/  PRMT R0, RZ, 0x7610, R0 ;  /* 0x00007610ff007816 */ /* 0x000fe20000000000 */
[----:B-----5:R-:W-:Y:S02]  /*af30*/  IMAD.MOV.U32 R154, RZ, RZ, -0x1 ;  /* 0xffffffffff9a7424 */ /* 0x020fe400078e00ff */
[----:B------:R-:W-:Y:S02]  /*af40*/  IMAD.MOV.U32 R23, RZ, RZ, -0x1 ;  /* 0xffffffffff177424 */ /* 0x000fe400078e00ff */
[----:B0-----:R-:W-:-:S04]  /*af50*/  IMAD.WIDE.U32 R16, R3, UR4, R16 ;  /* 0x0000000403107c25 */ /* 0x001fc8000f8e0010 */
[----:B------:R-:W-:Y:S01]  /*af60*/  IMAD R3, R3, UR5, RZ ;  /* 0x0000000503037c24 */ /* 0x000fe2000f8e02ff */
[----:B------:R-:W-:Y:S02]  /*af70*/  ULDC.64 UR4, c[0x0][0x650] ;  /* 0x0001940000047ab9 */ /* 0x000fe40000000a00 */
[----:B------:R-:W-:Y:S01]  /*af80*/  ISETP.GE.U32.AND P0, PT, R16, UR4, PT ;  /* 0x0000000410007c0c */ /* 0x000fe2000bf06070 */
[----:B------:R-:W-:-:S05]  /*af90*/  IMAD.IADD R17, R17, 0x1, R3 ;  /* 0x0000000111117824 */ /* 0x000fca00078e0203 */
[----:B------:R-:W-:-:S13]  /*afa0*/  ISETP.GE.U32.AND.EX P0, PT, R17, UR5, PT, P0 ;  /* 0x0000000511007c0c */ /* 0x000fda000bf06100 */
[----:B------:R-:W-:Y:S05]  /*afb0*/  @P0 BRA `(.L_x_287) ;  /* 0x0000000400640947 */ /* 0x000fea0003800000 */
[----:B------:R-:W0:Y:S01]  /*afc0*/  S2R R12, SR_CTAID.X ;  /* 0x00000000000c7919 */ /* 0x000e220000002500 */
[----:B-12---:R-:W1:Y:S01]  /*afd0*/  LDC.64 R10, c[0x0][0x628] ;  /* 0x00018a00ff0a7b82 */ /* 0x006e620000000a00 */
[----:B------:R-:W-:Y:S01]  /*afe0*/  ULDC UR4, c[0x0][0x150] ;  /* 0x0000540000047ab9 */ /* 0x000fe20000000800 */
[----:B------:R-:W-:Y:S01]  /*aff0*/  IMAD.MOV.U32 R8, RZ, RZ, R16 ;  /* 0x000000ffff087224 */ /* 0x000fe200078e0010 */
[----:B------:R-:W2:Y:S01]  /*b000*/  S2R R24, SR_CTAID.Y ;  /* 0x0000000000187919 */ /* 0x000ea20000002600 */
[----:B------:R-:W-:-:S04]  /*b010*/  IMAD.MOV.U32 R9, RZ, RZ, R17 ;  /* 0x000000ffff097224 */ /* 0x000fc800078e0011 */
[----:B------:R-:W2:Y:S08]  /*b020*/  LDC R21, c[0x0][0x144] ;  /* 0x00005100ff157b82 */ /* 0x000eb00000000800 */
[----:B------:R-:W2:Y:S08]  /*b030*/  LDC R0, c[0x0][0x630] ;  /* 0x00018c00ff007b82 */ /* 0x000eb00000000800 */
[----:B------:R-:W2:Y:S01]  /*b040*/  LDC.64 R14, c[0x0][0x620] ;  /* 0x00018800ff0e7b82 */ /* 0x000ea20000000a00 */
[----:B-1----:R-:W-:-:S04]  /*b050*/  ISETP.NE.U32.AND P0, PT, R10, RZ, PT ;  /* 0x000000ff0a00720c */ /* 0x002fc80003f05070 */
[----:B------:R-:W-:Y:S02]  /*b060*/  ISETP.NE.AND.EX P0, PT, R11, RZ, PT, P0 ;  /* 0x000000ff0b00720c */ /* 0x000fe40003f05300 */
[----:B0-----:R-:W-:-:S05]  /*b070*/  I2FP.F32.U32 R3, R12 ;  /* 0x0000000c00037245 */ /* 0x001fca0000201000 */
[----:B------:R-:W-:-:S04]  /*b080*/  FMUL R3, R3, UR4 ;  /* 0x0000000403037c20 */ /* 0x000fc80008400000 */
[----:B------:R0:W1:Y:S02]  /*b090*/  F2I.U32.TRUNC.NTZ R20, R3 ;  /* 0x0000000300147305 */ /* 0x000064000020f000 */
[----:B------:R-:W-:Y:S05]  /*b0a0*/  @!P0 BRA `(.L_x_288) ;  /* 0x0000000000288947 */ /* 0x000fea0003800000 */
[----:B0-----:R-:W0:Y:S02]  /*b0b0*/  LDC R3, c[0x0][0x634] ;  /* 0x00018d00ff037b82 */ /* 0x001e240000000800 */
[----:B0-----:R-:W-:-:S05]  /*b0c0*/  IADD3 R3, P0, R16, R3, RZ ;  /* 0x0000000310037210 */ /* 0x001fca0007f1e0ff */
        /* <DEDUP_REMOVED lines=8> */
.L_x_288:
[----:B------:R-:W5:Y:S01]  /*b150*/  LDC.64 R30, c[0x0][0x640] ;  /* 0x00019000ff1e7b82 */ /* 0x000f620000000a00 */
[-CC-:B--2---:R-:W-:Y:S01]  /*b160*/  SHF.R.U64 R23, R8, R0.reuse, R9.reuse ;  /* 0x0000000008177219 */ /* 0x184fe20000001209 */
[----:B-1----:R-:W-:Y:S01]  /*b170*/  IMAD.MOV R20, RZ, RZ, -R20 ;  /* 0x000000ffff147224 */ /* 0x002fe200078e0a14 */
[----:B------:R-:W-:Y:S01]  /*b180*/  SHF.R.U32.HI R0, RZ, R0, R9 ;  /* 0x00000000ff007219 */ /* 0x000fe20000011609 */
[----:B------:R-:W-:Y:S01]  /*b190*/  ULDC UR4, c[0x0][0x154] ;  /* 0x0000550000047ab9 */ /* 0x000fe20000000800 */
[----:B0-----:R-:W-:Y:S01]  /*b1a0*/  IADD3 R3, P0, RZ, -R23, RZ ;  /* 0x80000017ff037210 */ /* 0x001fe20007f1e0ff */
[----:B------:R-:W-:Y:S02]  /*b1b0*/  IMAD R26, R21, R20, R12 ;  /* 0x00000014151a7224 */ /* 0x000fe400078e020c */
[----:B------:R-:W0:Y:S01]  /*b1c0*/  LDC R6, c[0x0][0x618] ;  /* 0x00018600ff067b82 */ /* 0x000e220000000800 */
[----:B------:R-:W-:Y:S02]  /*b1d0*/  IMAD.MOV.U32 R7, RZ, RZ, 0x1 ;  /* 0x00000001ff077424 */ /* 0x000fe400078e00ff */
[----:B------:R-:W-:-:S04]  /*b1e0*/  IMAD.X R5, RZ, RZ, ~R0, P0 ;  /* 0x000000ffff057224 */ /* 0x000fc800000e0e00 */
[-C--:B------:R-:W-:Y:S01]  /*b1f0*/  IMAD R0, R5, R14.reuse, RZ ;  /* 0x0000000e05007224 */ /* 0x080fe200078e02ff */
[----:B------:R-:W1:Y:S01]  /*b200*/  LDC R8, c[0x0][0x608] ;  /* 0x00018200ff087b82 */ /* 0x000e620000000800 */
[----:B------:R-:W-:-:S04]  /*b210*/  IMAD.WIDE.U32 R4, R3, R14, R16 ;  /* 0x0000000e03047225 */ /* 0x000fc800078e0010 */
[----:B------:R-:W-:Y:S01]  /*b220*/  IMAD R3, R3, R15, R0 ;  /* 0x0000000f03037224 */ /* 0x000fe200078e0200 */
[----:B------:R-:W-:Y:S02]  /*b230*/  I2FP.F32.U32 R0, R24 ;  /* 0x0000001800007245 */ /* 0x000fe40000201000 */
[----:B------:R-:W2:Y:S01]  /*b240*/  LDC R28, c[0x0][0x658] ;  /* 0x00019600ff1c7b82 */ /* 0x000ea20000000800 */
[----:B-----5:R-:W-:Y:S02]  /*b250*/  ISETP.NE.U32.AND P0, PT, R30, RZ, PT ;  /* 0x000000ff1e00720c */ /* 0x020fe40003f05070 */
[----:B------:R-:W-:Y:S01]  /*b260*/  IADD3 R3, R5, R3, RZ ;  /* 0x0000000305037210 */ /* 0x000fe20007ffe0ff */
[----:B------:R-:W-:Y:S01]  /*b270*/  FMUL R0, R0, UR4 ;  /* 0x0000000400007c20 */ /* 0x000fe20008400000 */
[----:B------:R-:W-:Y:S01]  /*b280*/  ISETP.NE.AND.EX P0, PT, R31, RZ, PT, P0 ;  /* 0x000000ff1f00720c */ /* 0x000fe20003f05300 */
[----:B------:R-:W-:Y:S02]  /*b290*/  IMAD.MOV.U32 R5, RZ, RZ, -0x1 ;  /* 0xffffffffff057424 */ /* 0x000fe400078e00ff */
[----:B------:R-:W3:Y:S01]  /*b2a0*/  LDC R15, c[0x0][0x148] ;  /* 0x00005200ff0f7b82 */ /* 0x000ee20000000800 */
[-CC-:B0-----:R-:W-:Y:S01]  /*b2b0*/  SHF.R.U64 R12, R4, R6.reuse, R3.reuse ;  /* 0x00000006040c7219 */ /* 0x181fe20000001203 */
[----:B------:R0:W0:Y:S01]  /*b2c0*/  F2I.U32.TRUNC.NTZ R13, R0 ;  /* 0x00000000000d7305 */ /* 0x000022000020f000 */
[----:B------:R-:W-:-:S05]  /*b2d0*/  SHF.R.U32.HI R3, RZ, R6, R3 ;  /* 0x00000006ff037219 */ /* 0x000fca0000011603 */
[----:B------:R-:W0:Y:S01]  /*b2e0*/  LDC R20, c[0x0][0x600] ;  /* 0x00018000ff147b82 */ /* 0x000e220000000800 */
[-CC-:B-1----:R-:W-:Y:S02]  /*b2f0*/  SHF.R.U64 R10, R12, R8.reuse, R3.reuse ;  /* 0x000000080c0a7219 */ /* 0x182fe40000001203 */
[----:B------:R-:W-:-:S05]  /*b300*/  SHF.R.U32.HI R3, RZ, R8, R3 ;  /* 0x00000008ff037219 */ /* 0x000fca0000011603 */
[----:B------:R-:W1:Y:S01]  /*b310*/  LDC R21, c[0x0][0x648] ;  /* 0x00019200ff157b82 */ /* 0x000e620000000800 */
[-C--:B--2---:R-:W-:Y:S02]  /*b320*/  SHF.L.U32 R4, R5, R28.reuse, RZ ;  /* 0x0000001c05047219 */ /* 0x084fe400000006ff */
[-CC-:B------:R-:W-:Y:S02]  /*b330*/  SHF.R.U64 R14, R10, R28.reuse, R3.reuse ;  /* 0x0000001c0a0e7219 */ /* 0x180fe40000001203 */
[----:B------:R-:W-:Y:S02]  /*b340*/  SHF.R.U32.HI R5, RZ, R28, R3 ;  /* 0x0000001cff057219 */ /* 0x000fe40000011603 */
[----:B------:R-:W-:Y:S01]  /*b350*/  LOP3.LUT R153, RZ, R4, RZ, 0x33, !PT ;  /* 0x00000004ff997212 */ /* 0x000fe200078e33ff */
[----:B------:R-:W2:Y:S01]  /*b360*/  LDC R25, c[0x0][0x638] ;  /* 0x00018e00ff197b82 */ /* 0x000ea20000000800 */
[----:B------:R-:W-:Y:S01]  /*b370*/  SHF.L.U32 R28, R7, R28, RZ ;  /* 0x0000001c071c7219 */ /* 0x000fe200000006ff */
[----:B------:R-:W-:-:S06]  /*b380*/  IMAD.MOV.U32 R4, RZ, RZ, R14 ;  /* 0x000000ffff047224 */ /* 0x000fcc00078e000e */
[----:B------:R-:W0:Y:S01]  /*b390*/  LDC R27, c[0x0][0x610] ;  /* 0x00018400ff1b7b82 */ /* 0x000e220000000800 */
[----:B------:R-:W-:Y:S05]  /*b3a0*/  @!P0 BRA `(.L_x_289) ;  /* 0x0000000000288947 */ /* 0x000fea0003800000 */
[----:B------:R-:W5:Y:S02]  /*b3b0*/  LDC R3, c[0x0][0x64c] ;  /* 0x00019300ff037b82 */ /* 0x000f640000000800 */
[----:B-----5:R-:W-:-:S05]  /*b3c0*/  IADD3 R3, P0, R14, R3, RZ ;  /* 0x000000030e037210 */ /* 0x020fca0007f1e0ff */
        /* <DEDUP_REMOVED lines=8> */
.L_x_289:
[----:B------:R-:W-:Y:S01]  /*b450*/  ISETP.NE.AND P0, PT, R2, 0x1, PT ;  /* 0x000000010200780c */ /* 0x000fe20003f05270 */
[----:B0-----:R-:W-:Y:S01]  /*b460*/  IMAD.MOV R13, RZ, RZ, -R13 ;  /* 0x000000ffff0d7224 */ /* 0x001fe200078e0a0d */
[----:B-1----:R-:W-:Y:S01]  /*b470*/  SHF.R.U64 R0, R4, R21, R5 ;  /* 0x0000001504007219 */ /* 0x002fe20000001205 */
[----:B------:R-:W-:Y:S01]  /*b480*/  VIADD R5, R20, 0xffffffff ;  /* 0xffffffff14057836 */ /* 0x000fe20000000000 */
[----:B------:R-:W-:-:S03]  /*b490*/  LOP3.LUT R153, R10, R153, RZ, 0xc0, !PT ;  /* 0x000000990a997212 */ /* 0x000fc600078ec0ff */
[----:B------:R-:W-:Y:S01]  /*b4a0*/  IMAD.MOV R3, RZ, RZ, -R0 ;  /* 0x000000ffff037224 */ /* 0x000fe200078e0a00 */
[----:B------:R-:W-:Y:S01]  /*b4b0*/  LOP3.LUT R5, R12, R5, RZ, 0xc0, !PT ;  /* 0x000000050c057212 */ /* 0x000fe200078ec0ff */
[----:B------:R-:W-:Y:S02]  /*b4c0*/  IMAD R153, R28, R0, R153 ;  /* 0x000000001c997224 */ /* 0x000fe400078e0299 */
[----:B--2---:R-:W-:Y:S02]  /*b4d0*/  IMAD R0, R3, R25, R14 ;  /* 0x0000001903007224 */ /* 0x004fe400078e020e */
[----:B---3--:R-:W-:Y:S02]  /*b4e0*/  @P0 IMAD R26, R15, R13, R24 ;  /* 0x0000000d0f1a0224 */ /* 0x008fe400078e0218 */
[----:B------:R-:W-:Y:S02]  /*b4f0*/  IMAD R4, R0, R20, R5 ;  /* 0x0000001400047224 */ /* 0x000fe400078e0205 */
[----:B------:R-:W-:-:S02]  /*b500*/  IMAD R153, R153, R27, R26 ;  /* 0x0000001b99997224 */ /* 0x000fc400078e021a */
[----:B------:R-:W-:-:S03]  /*b510*/  IMAD.MOV.U32 R3, RZ, RZ, 0x1 ;  /* 0x00000001ff037424 */ /* 0x000fc600078e00ff */
[----:B------:R-:W-:Y:S02]  /*b520*/  SEL R154, R4, R153, !P0 ;  /* 0x00000099049a7207 */ /* 0x000fe40004000000 */
[----:B------:R-:W-:Y:S02]  /*b530*/  PRMT R0, R3, 0x7610, R0 ;  /* 0x0000761003007816 */ /* 0x000fe40000000000 */
[----:B------:R-:W-:-:S07]  /*b540*/  SEL R153, R153, R4, !P0 ;  /* 0x0000000499997207 */ /* 0x000fce0004000000 */
.L_x_287:
[----:B------:R-:W-:-:S13]  /*b550*/  LOP3.LUT P0, RZ, R0, 0xff, RZ, 0xc0, !PT ;  /* 0x000000ff00ff7812 */ /* 0x000fda000780c0ff */
[----:B------:R-:W-:Y:S05]  /*b560*/  @P0 BRA `(.L_x_290) ;  /* 0xffffff5c002c0947 */ /* 0x000fea000383ffff */
[----:B------:R-:W-:Y:S05]  /*b570*/  EXIT ;  /* 0x000000000000794d */ /* 0x000fea0003800000 */
.L_x_7:
[----:B0-----:R-:W-:Y:S01]  /*b580*/  ULDC.64 UR4, c[0x0][0x650] ;  /* 0x0001940000047ab9 */ /* 0x001fe20000000a00 */
[----:B------:R-:W-:Y:S01]  /*b590*/  PRMT R8, RZ, 0x7610, R8 ;  /* 0x00007610ff087816 */ /* 0x000fe20000000008 */
[----:B------:R-:W-:Y:S01]  /*b5a0*/  IMAD.MOV.U32 R20, RZ, RZ, -0x1 ;  /* 0xffffffffff147424 */ /* 0x000fe200078e00ff */
[----:B------:R-:W-:Y:S01]  /*b5b0*/  ISETP.GE.U32.AND P0, PT, R16, UR4, PT ;  /* 0x0000000410007c0c */ /* 0x000fe2000bf06070 */
[----:B------:R-:W-:Y:S01]  /*b5c0*/  IMAD.MOV.U32 R6, RZ, RZ, -0x1 ;  /* 0xffffffffff067424 */ /* 0x000fe200078e00ff */
[----:B------:R-:W-:Y:S02]  /*b5d0*/  MOV R21, 0xffffffff ;  /* 0xffffffff00157802 */ /* 0x000fe40000000f00 */
        /* <DEDUP_REMOVED lines=20> */
.L_x_292:
[----:B------:R-:W0:Y:S01]  /*b720*/  LDC.64 R28, c[0x0][0x640] ;  /* 0x00019000ff1c7b82 */ /* 0x000e220000000a00 */
[-CC-:B------:R-:W-:Y:S02]  /*b730*/  SHF.R.U64 R22, R12, R6.reuse, R13.reuse ;  /* 0x000000060c167219 */ /* 0x180fe4000000120d */
[----:B------:R-:W-:Y:S02]  /*b740*/  SHF.R.U32.HI R6, RZ, R6, R13 ;  /* 0x00000006ff067219 */ /* 0x000fe4000001160d */
[----:B------:R-:W-:Y:S02]  /*b750*/  IADD3 R11, P0, RZ, -R22, RZ ;  /* 0x80000016ff0b7210 */ /* 0x000fe40007f1e0ff */
[----:B------:R-:W-:Y:S01]  /*b760*/  MOV R30, 0x1 ;  /* 0x00000001001e7802 */ /* 0x000fe20000000f00 */
[----:B------:R-:W1:Y:S02]  /*b770*/  LDC R10, c[0x0][0x618] ;  /* 0x00018600ff0a7b82 */ /* 0x000e640000000800 */
[----:B------:R-:W-:-:S04]  /*b780*/  IMAD.X R9, RZ, RZ, ~R6, P0 ;  /* 0x000000ffff097224 */ /* 0x000fc800000e0e06 */
[-C--:B------:R-:W-:Y:S02]  /*b790*/  IMAD R6, R9, R26.reuse, RZ ;  /* 0x0000001a09067224 */ /* 0x080fe400078e02ff */
[----:B------:R-:W2:Y:S01]  /*b7a0*/  LDC R12, c[0x0][0x608] ;  /* 0x00018200ff0c7b82 */ /* 0x000ea20000000800 */
[----:B------:R-:W-:-:S04]  /*b7b0*/  IMAD.WIDE.U32 R8, R11, R26, R16 ;  /* 0x0000001a0b087225 */ /* 0x000fc800078e0010 */
[----:B------:R-:W-:-:S03]  /*b7c0*/  IMAD R11, R11, R27, R6 ;  /* 0x0000001b0b0b7224 */ /* 0x000fc600078e0206 */
[----:B------:R-:W3:Y:S01]  /*b7d0*/  LDC R25, c[0x0][0x658] ;  /* 0x00019600ff197b82 */ /* 0x000ee20000000800 */
[----:B------:R-:W-:Y:S01]  /*b7e0*/  IMAD.IADD R9, R9, 0x1, R11 ;  /* 0x0000000109097824 */ /* 0x000fe200078e020b */
[----:B0-----:R-:W-:-:S04]  /*b7f0*/  ISETP.NE.U32.AND P0, PT, R28, RZ, PT ;  /* 0x000000ff1c00720c */ /* 0x001fc80003f05070 */
[----:B------:R-:W-:Y:S02]  /*b800*/  ISETP.NE.AND.EX P0, PT, R29, RZ, PT, P0 ;  /* 0x000000ff1d00720c */ /* 0x000fe40003f05300 */
[----:B------:R-:W0:Y:S01]  /*b810*/  LDC R20, c[0x0][0x600] ;  /* 0x00018000ff147b82 */ /* 0x000e220000000800 */
[-CC-:B-1----:R-:W-:Y:S01]  /*b820*/  SHF.R.U64 R14, R8, R10.reuse, R9.reuse ;  /* 0x0000000a080e7219 */ /* 0x182fe20000001209 */
[----:B------:R-:W-:Y:S01]  /*b830*/  IMAD.MOV.U32 R8, RZ, RZ, -0x1 ;  /* 0xffffffffff087424 */ /* 0x000fe200078e00ff */
[----:B------:R-:W-:-:S05]  /*b840*/  SHF.R.U32.HI R9, RZ, R10, R9 ;  /* 0x0000000aff097219 */ /* 0x000fca0000011609 */
[----:B------:R-:W1:Y:S01]  /*b850*/  LDC R26, c[0x0][0x648] ;  /* 0x00019200ff1a7b82 */ /* 0x000e620000000800 */
[-CC-:B--2---:R-:W-:Y:S02]  /*b860*/  SHF.R.U64 R21, R14, R12.reuse, R9.reuse ;  /* 0x0000000c0e157219 */ /* 0x184fe40000001209 */
[----:B------:R-:W-:-:S05]  /*b870*/  SHF.R.U32.HI R6, RZ, R12, R9 ;  /* 0x0000000cff067219 */ /* 0x000fca0000011609 */
[----:B------:R-:W2:Y:S01]  /*b880*/  LDC R27, c[0x0][0x638] ;  /* 0x00018e00ff1b7b82 */ /* 0x000ea20000000800 */
[-C--:B---3--:R-:W-:Y:S02]  /*b890*/  SHF.L.U32 R8, R8, R25.reuse, RZ ;  /* 0x0000001908087219 */ /* 0x088fe400000006ff */
[-CC-:B------:R-:W-:Y:S02]  /*b8a0*/  SHF.R.U64 R23, R21, R25.reuse, R6.reuse ;  /* 0x0000001915177219 */ /* 0x180fe40000001206 */
[----:B------:R-:W-:Y:S02]  /*b8b0*/  LOP3.LUT R32, RZ, R8, RZ, 0x33, !PT ;  /* 0x00000008ff207212 */ /* 0x000fe400078e33ff */
[----:B------:R-:W-:Y:S01]  /*b8c0*/  SHF.R.U32.HI R9, RZ, R25, R6 ;  /* 0x00000019ff097219 */ /* 0x000fe20000011606 */
[----:B------:R-:W3:Y:S01]  /*b8d0*/  LDC R31, c[0x0][0x610] ;  /* 0x00018400ff1f7b82 */ /* 0x000ee20000000800 */
[----:B------:R-:W-:Y:S01]  /*b8e0*/  IMAD.MOV.U32 R8, RZ, RZ, R23 ;  /* 0x000000ffff087224 */ /* 0x000fe200078e0017 */
[----:B------:R-:W-:Y:S06]  /*b8f0*/  @!P0 BRA `(.L_x_293) ;  /* 0x0000000000288947 */ /* 0x000fec0003800000 */
        /* <DEDUP_REMOVED lines=10> */
.L_x_293:
[----:B------:R-:W-:Y:S02]  /*b9a0*/  ISETP.NE.AND P0, PT, R2, 0x1, PT ;  /* 0x000000010200780c */ /* 0x000fe40003f05270 */
[----:B-1----:R-:W-:Y:S01]  /*b9b0*/  SHF.R.U64 R6, R8, R26, R9 ;  /* 0x0000001a08067219 */ /* 0x002fe20000001209 */
[----:B0-----:R-:W-:Y:S01]  /*b9c0*/  VIADD R9, R20, 0xffffffff ;  /* 0xffffffff14097836 */ /* 0x001fe20000000000 */
[----:B------:R-:W-:Y:S02]  /*b9d0*/  SHF.L.U32 R30, R30, R25, RZ ;  /* 0x000000191e1e7219 */ /* 0x000fe400000006ff */
[----:B------:R-:W-:Y:S01]  /*b9e0*/  LOP3.LUT R5, R21, R32, RZ, 0xc0, !PT ;  /* 0x0000002015057212 */ /* 0x000fe200078ec0ff */
[----:B------:R-:W-:-:S04]  /*b9f0*/  IMAD.MOV R8, RZ, RZ, -R6 ;  /* 0x000000ffff087224 */ /* 0x000fc800078e0a06 */
[----:B------:R-:W-:Y:S01]  /*ba00*/  IMAD R6, R30, R6, R5 ;  /* 0x000000061e067224 */ /* 0x000fe200078e0205 */
[----:B------:R-:W-:Y:S01]  /*ba10*/  LOP3.LUT R5, R14, R9, RZ, 0xc0, !PT ;  /* 0x000000090e057212 */ /* 0x000fe200078ec0ff */
[----:B------:R-:W-:Y:S02]  /*ba20*/  @P0 IMAD R3, R7, R24, R4 ;  /* 0x0000001807030224 */ /* 0x000fe400078e0204 */
[----:B--2---:R-:W-:Y:S02]  /*ba30*/  IMAD R4, R8, R27, R23 ;  /* 0x0000001b08047224 */ /* 0x004fe400078e0217 */
[----:B---3--:R-:W-:Y:S02]  /*ba40*/  IMAD R3, R6, R31, R3 ;  /* 0x0000001f06037224 */ /* 0x008fe400078e0203 */
[----:B------:R-:W-:Y:S02]  /*ba50*/  IMAD R4, R4, R20, R5 ;  /* 0x0000001404047224 */ /* 0x000fe400078e0205 */
[----:B------:R-:W-:-:S02]  /*ba60*/  IMAD.MOV.U32 R8, RZ, RZ, 0x1 ;  /* 0x00000001ff087424 */ /* 0x000fc400078e00ff */
[----:B------:R-:W-:Y:S01]  /*ba70*/  IMAD.MOV.U32 R6, RZ, RZ, R22 ;  /* 0x000000ffff067224 */ /* 0x000fe200078e0016 */
[----:B------:R-:W-:Y:S02]  /*ba80*/  SEL R20, R4, R3, !P0 ;  /* 0x0000000304147207 */ /* 0x000fe40004000000 */
[----:B------:R-:W-:-:S07]  /*ba90*/  SEL R21, R3, R4, !P0 ;  /* 0x0000000403157207 */ /* 0x000fce0004000000 */
.L_x_291:
[----:B------:R-:W-:-:S08]  /*baa0*/  NOP ;  /* 0x0000000000007918 */ /* 0x000fd00000000000 */
[----:B------:R-:W0:-:S00]  /*bab0*/  USETMAXREG.DEALLOC.CTAPOOL 0x28 ;  /* 0x00000028000079c8 */ /* 0x000e0000080e0500 */
[----:B0-----:R-:W-:-:S13]  /*bac0*/  ISETP.NE.AND P0, PT, R0, RZ, PT ;  /* 0x000000ff0000720c */ /* 0x001fda0003f05270 */
[----:B------:R-:W-:Y:S05]  /*bad0*/  @P0 EXIT ;  /* 0x000000000000094d */ /* 0x000fea0003800000 */
[----:B------:R-:W-:Y:S01]  /*bae0*/  LOP3.LUT P0, RZ, R8, 0xff, RZ, 0xc0, !PT ;  /* 0x000000ff08ff7812 */ /* 0x000fe2000780c0ff */
[----:B------:R-:W-:Y:S02]  /*baf0*/  IMAD.MOV.U32 R0, RZ, RZ, 0x1 ;  /* 0x00000001ff007424 */ /* 0x000fe400078e00ff */
[----:B------:R-:W-:-:S10]  /*bb00*/  IMAD.MOV.U32 R3, RZ, RZ, RZ ;  /* 0x000000ffff037224 */ /* 0x000fd400078e00ff */
[----:B------:R-:W-:Y:S05]  /*bb10*/  @!P0 BRA `(.L_x_294) ;  /* 0x0000000c00748947 */ /* 0x000fea0003800000 */
[----:B------:R-:W0:Y:S01]  /*bb20*/  LDC R0, c[0x0][0x28c] ;  /* 0x0000a300ff007b82 */ /* 0x000e220000000800 */
[----:B------:R-:W1:Y:S01]  /*bb30*/  S2R R12, SR_CgaCtaId ;  /* 0x00000000000c7919 */ /* 0x000e620000008800 */
[----:B------:R-:W-:Y:S01]  /*bb40*/  ULDC UR5, c[0x0][0x658] ;  /* 0x0001960000057ab9 */ /* 0x000fe20000000800 */
[----:B------:R-:W-:Y:S01]  /*bb50*/  UMOV UR7, 0xffffffff ;  /* 0xffffffff00077882 */ /* 0x000fe20000000000 */
[----:B------:R-:W-:Y:S01]  /*bb60*/  ULDC UR6, c[0x0][0xc] ;  /* 0x0000030000067ab9 */ /* 0x000fe20000000800 */
[----:B------:R-:W-:Y:S01]  /*bb70*/  USHF.L.U32 UR9, UR7, UR5, URZ ;  /* 0x0000000507097299 */ /* 0x000fe2000800063f */
[----:B------:R-:W-:Y:S01]  /*bb80*/  BSSY B0, `(.L_x_294) ;  /* 0x00000d6000007945 */ /* 0x000fe20003800000 */
[----:B------:R-:W-:Y:S01]  /*bb90*/  UMOV UR8, 0x1 ;  /* 0x0000000100087882 */ /* 0x000fe20000000000 */
[----:B------:R-:W-:Y:S01]  /*bba0*/  ULDC UR7, c[0x0][0x10] ;  /* 0x0000040000077ab9 */ /* 0x000fe20000000800 */
[----:B------:R-:W-:Y:S01]  /*bbb0*/  USHF.L.U32 UR5, UR8, UR5, URZ ;  /* 0x0000000508057299 */ /* 0x000fe2000800063f */
[----:B------:R-:W-:Y:S01]  /*bbc0*/  IMAD.MOV.U32 R9, RZ, RZ, 0x1 ;  /* 0x00000001ff097424 */ /* 0x000fe200078e00ff */
[----:B------:R-:W-:Y:S01]  /*bbd0*/  UIMAD.WIDE.U32 UR6, UR6, UR7, URZ ;  /* 0x00000007060672a5 */ /* 0x000fe2000f8e003f */
[----:B------:R-:W-:Y:S01]  /*bbe0*/  LOP3.LUT R8, R19, 0x2, RZ, 0xfc, !PT ;  /* 0x0000000213087812 */ /* 0x000fe200078efcff */
[----:B------:R-:W-:Y:S01]  /*bbf0*/  ULDC UR8, c[0x0][0x14] ;  /* 0x0000050000087ab9 */ /* 0x000fe20000000800 */
[----:B------:R-:W-:Y:S01]  /*bc00*/  ULDC UR4, c[0x0][0x600] ;  /* 0x0001800000047ab9 */ /* 0x000fe20000000800 */
[----:B------:R-:W-:-:S02]  /*bc10*/  UIMAD.WIDE.U32 UR30, UR6, UR8, URZ ;  /* 0x00000008061e72a5 */ /* 0x000fc4000f8e003f */
[----:B------:R-:W-:Y:S02]  /*bc20*/  UIMAD UR7, UR7, UR8, URZ ;  /* 0x00000008070772a4 */ /* 0x000fe4000f8e023f */
[----:B------:R-:W-:Y:S02]  /*bc30*/  UIADD3 UR4, UR4, -0x1, URZ ;  /* 0xffffffff04047890 */ /* 0x000fe4000fffe03f */
[----:B------:R-:W-:Y:S02]  /*bc40*/  ULOP3.LUT UR6, URZ, UR9, URZ, 0x33, !UPT ;  /* 0x000000093f067292 */ /* 0x000fe4000f8e333f */
[----:B------:R-:W-:Y:S01]  /*bc50*/  UIADD3 UR7, UR31, UR7, URZ ;  /* 0x000000071f077290 */ /* 0x000fe2000fffe03f */
[----:B0-----:R-:W-:Y:S01]  /*bc60*/  IADD3 R0, R0, 0x7f, RZ ;  /* 0x0000007f00007810 */ /* 0x001fe20007ffe0ff */
[----:B------:R-:W-:-:S03]  /*bc70*/  ULDC.64 UR38, c[0x0][0x198] ;  /* 0x0000660000267ab9 */ /* 0x000fc60000000a00 */
[----:B------:R-:W-:-:S04]  /*bc80*/  SHF.R.S32.HI R3, RZ, 0x1f, R0 ;  /* 0x0000001fff037819 */ /* 0x000fc80000011400 */
[----:B------:R-:W-:Y:S01]  /*bc90*/  LEA.HI R10, R3, R0, RZ, 0x7 ;  /* 0x00000000030a7211 */ /* 0x000fe200078f38ff */
[C---:B-1----:R-:W-:Y:S02]  /*bca0*/  IMAD.SHL.U32 R11, R12.reuse, 0x40, RZ ;  /* 0x000000400c0b7824 */ /* 0x042fe400078e00ff */
[----:B------:R-:W-:Y:S01]  /*bcb0*/  IMAD.SHL.U32 R12, R12, 0x1000, RZ ;  /* 0x000010000c0c7824 */ /* 0x000fe200078e00ff */
[----:B------:R-:W-:Y:S01]  /*bcc0*/  SHF.R.S32.HI R10, RZ, 0x7, R10 ;  /* 0x00000007ff0a7819 */ /* 0x000fe2000001140a */
[----:B------:R-:W-:Y:S01]  /*bcd0*/  IMAD.MOV.U32 R0, RZ, RZ, 0x1 ;  /* 0x00000001ff007424 */ /* 0x000fe200078e00ff */
[----:B------:R-:W-:Y:S01]  /*bce0*/  LOP3.LUT R11, R11, 0x40, RZ, 0xc0, !PT ;  /* 0x000000400b0b7812 */ /* 0x000fe200078ec0ff */
[----:B------:R-:W-:Y:S01]  /*bcf0*/  IMAD.MOV.U32 R3, RZ, RZ, RZ ;  /* 0x000000ffff037224 */ /* 0x000fe200078e00ff */
[----:B------:R-:W-:Y:S01]  /*bd00*/  LOP3.LUT R12, R12, 0x1000, RZ, 0xc0, !PT ;  /* 0x000010000c0c7812 */ /* 0x000fe200078ec0ff */
[----:B------:R-:W-:-:S07]  /*bd10*/  VIADD R13, R10, 0x1 ;  /* 0x000000010a0d7836 */ /* 0x000fce0000000000 */
.L_x_305:
[----:B------:R-:W-:-:S03]  /*bd20*/  UMOV UR8, 0xffffffff ;  /* 0xffffffff00087882 */ /* 0x000fc60000000000 */
[----:B------:R-:W-:Y:S05]  /*bd30*/  BRA.DIV UR8, `(.L_x_295) ;  /* 0x0000000e08f87947 */ /* 0x000fea000b800000 */
[----:B------:R-:W-:-:S13]  /*bd40*/  ELECT P6, URZ, PT ;  /* 0x00000000003f782f */ /* 0x000fda00038c0000 */
.L_x_317:
[----:B------:R-:W0:Y:S01]  /*bd50*/  LDC R4, c[0x0][0x28c] ;  /* 0x0000a300ff047b82 */ /* 0x000e220000000800 */
[----:B------:R-:W-:Y:S01]  /*bd60*/  BSSY B1, `(.L_x_296) ;  /* 0x0000044000017945 */ /* 0x000fe20003800000 */
[----:B0-----:R-:W-:-:S13]  /*bd70*/  ISETP.LT.OR P6, PT, R4, 0x1, !P6 ;  /* 0x000000010400780c */ /* 0x001fda00077c1670 */
[----:B------:R-:W-:Y:S05]  /*bd80*/  @P6 BRA `(.L_x_297) ;  /* 0x0000000400046947 */ /* 0x000fea0003800000 */
[----:B------:R-:W-:Y:S01]  /*bd90*/  IMAD.SHL.U32 R21, R21, 0x100, RZ ;  /* 0x0000010015157824 */ /* 0x000fe200078e00ff */
[----:B------:R-:W-:Y:S01]  /*bda0*/  MOV R5, R0 ;  /* 0x0000000000057202 */ /* 0x000fe20000000f00 */
[----:B------:R-:W-:Y:S02]  /*bdb0*/  IMAD R20, R20, 0x80, R11 ;  /* 0x0000008014147824 */ /* 0x000fe400078e020b */
[----:B------:R-:W-:Y:S02]  /*bdc0*/  IMAD.MOV.U32 R24, RZ, RZ, RZ ;  /* 0x000000ffff187224 */ /* 0x000fe400078e00ff */
[----:B------:R-:W-:Y:S02]  /*bdd0*/  IMAD.MOV.U32 R4, RZ, RZ, R13 ;  /* 0x000000ffff047224 */ /* 0x000fe400078e000d */
[----:B------:R-:W-:-:S07]  /*bde0*/  IMAD.MOV.U32 R7, RZ, RZ, R3 ;  /* 0x000000ffff077224 */ /* 0x000fce00078e0003 */
.L_x_300:
[----:B------:R-:W0:Y:S01]  /*bdf0*/  S2R R15, SR_CgaCtaId ;  /* 0x00000000000f7919 */ /* 0x000e220000008800 */
[----:B------:R-:W-:Y:S02]  /*be00*/  MOV R14, 0x400 ;  /* 0x00000400000e7802 */ /* 0x000fe40000000f00 */
[----:B------:R-:W-:Y:S02]  /*be10*/  LOP3.LUT P1, RZ, R18, 0x7f, RZ, 0xc0, !PT ;  /* 0x0000007f12ff7812 */ /* 0x000fe4000782c0ff */
[----:B0-----:R-:W-:Y:S02]  /*be20*/  LEA R22, R15, R14, 0x18 ;  /* 0x0000000e0f167211 */ /* 0x001fe400078ec0ff */
[----:B------:R-:W-:-:S09]  /*be30*/  SHF.L.U32 R14, R5, 0x1f, RZ ;  /* 0x0000001f050e7819 */ /* 0x000fd200000006ff */
[----:B------:R-:W0:Y:S01]  /*be40*/  @!P1 LDC R15, c[0x0][0x500] ;  /* 0x00014000ff0f9b82 */ /* 0x000e220000000800 */
[----:B------:R-:W-:-:S04]  /*be50*/  IMAD R23, R7, 0x8, R22 ;  /* 0x0000000807177824 */ /* 0x000fc800078e0216 */
[----:B------:R-:W1:Y:S02]  /*be60*/  SYNCS.PHASECHK.TRANS64.TRYWAIT P0, [R23+URZ+0x28], R14 ;  /* 0x0000280e170075a7 */ /* 0x000e64000800017f */
[----:B-1----:R-:W-:Y:S05]  /*be70*/  @!P0 BRA `(.L_x_298) ;  /* 0x0000000c00c88947 */ /* 0x002fea0003800000 */
.L_x_318:
[----:B-1----:R-:W-:Y:S01]  /*be80*/  PRMT R14, R8, 0x9910, RZ ;  /* 0x00009910080e7816 */ /* 0x002fe200000000ff */
[----:B0-----:R0:W-:Y:S03]  /*be90*/  @!P1 SYNCS.ARRIVE.TRANS64 RZ, [R23+URZ], R15 ;  /* 0x0000000f17ff99a7 */ /* 0x0011e6000800003f */
[----:B------:R-:W-:-:S13]  /*bea0*/  ISETP.NE.AND P0, PT, R14, 0x2, PT ;  /* 0x000000020e00780c */ /* 0x000fda0003f05270 */
[----:B0-----:R-:W-:Y:S05]  /*beb0*/  @P0 BRA `(.L_x_299) ;  /* 0x0000000000040947 */ /* 0x001fea0003800000 */
[----:B------:R-:W-:Y:S01]  /*bec0*/  BPT.TRAP 0x1 ;  /* 0x000000040000795c */ /* 0x000fe20000300000 */
.L_x_299:
[----:B------:R-:W-:Y:S01]  /*bed0*/  IMAD R14, R7, 0x10000, R22 ;  /* 0x00010000070e7824 */ /* 0x000fe200078e0216 */
[----:B------:R-:W-:Y:S01]  /*bee0*/  R2UR UR34, R24 ;  /* 0x00000000182272ca */ /* 0x000fe200000e0000 */
[----:B------:R-:W-:Y:S01]  /*bef0*/  VIADD R4, R4, 0xffffffff ;  /* 0xffffffff04047836 */ /* 0x000fe20000000000 */
[----:B------:R-:W-:Y:S01]  /*bf00*/  R2UR UR33, R23 ;  /* 0x00000000172172ca */ /* 0x000fe200000e0000 */
[----:B------:R-:W-:Y:S01]  /*bf10*/  UIADD3 UR14, UP0, UR38, 0xf0, URZ ;  /* 0x000000f0260e7890 */ /* 0x000fe2000ff1e03f */
[----:B------:R-:W-:Y:S01]  /*bf20*/  R2UR UR24, R14 ;  /* 0x000000000e1872ca */ /* 0x000fe200000e0000 */
[----:B------:R-:W-:Y:S01]  /*bf30*/  IMAD R14, R7, 0x4000, R12 ;  /* 0x00004000070e7824 */ /* 0x000fe200078e020c */
[----:B------:R-:W-:Y:S01]  /*bf40*/  R2UR UR36, R6 ;  /* 0x00000000062472ca */ /* 0x000fe200000e0000 */
[----:B------:R-:W-:Y:S01]  /*bf50*/  UIADD3 UR40, UP1, UR38, 0x1f0, URZ ;  /* 0x000001f026287890 */ /* 0x000fe2000ff3e03f */
[----:B------:R-:W-:Y:S01]  /*bf60*/  R2UR UR35, R21 ;  /* 0x00000000152372ca */ /* 0x000fe200000e0000 */
[----:B------:R-:W-:Y:S01]  /*bf70*/  IMAD R14, R14, 0x2, R22 ;  /* 0x000000020e0e7824 */ /* 0x000fe200078e0216 */
[----:B------:R-:W-:Y:S01]  /*bf80*/  R2UR UR19, R20 ;  /* 0x00000000141372ca */ /* 0x000fe200000e0000 */
[----:B------:R-:W-:Y:S01]  /*bf90*/  UIADD3.X UR15, URZ, UR39, URZ, UP0, !UPT ;  /* 0x000000273f0f7290 */ /* 0x000fe200087fe43f */
[----:B------:R-:W-:Y:S01]  /*bfa0*/  ISETP.GT.AND P1, PT, R4, 0x1, PT ;  /* 0x000000010400780c */ /* 0x000fe20003f24270 */
[----:B------:R-:W-:Y:S01]  /*bfb0*/  UIADD3 UR26, UR34, 0x40, URZ ;  /* 0x00000040221a7890 */ /* 0x000fe2000fffe03f */
[----:B------:R-:W-:Y:S01]  /*bfc0*/  R2UR UR8, R14 ;  /* 0x000000000e0872ca */ /* 0x000fe200000e0000 */
[----:B------:R-:W-:Y:S01]  /*bfd0*/  UIADD3.X UR41, URZ, UR39, URZ, UP1, !UPT ;  /* 0x000000273f297290 */ /* 0x000fe20008ffe43f */
[----:B------:R-:W-:Y:S01]  /*bfe0*/  VIADD R7, R7, 0x1 ;  /* 0x0000000107077836 */ /* 0x000fe20000000000 */
[----:B------:R-:W-:Y:S01]  /*bff0*/  UIADD3 UR32, UR24, 0x100, URZ ;  /* 0x0000010018207890 */ /* 0x000fe2000fffe03f */
[----:B------:R-:W-:Y:S01]  /*c000*/  VIADD R24, R24, 0x80 ;  /* 0x0000008018187836 */ /* 0x000fe20000000000 */
[----:B------:R-:W-:Y:S01]  /*c010*/  UIADD3 UR24, UR24, 0x8100, URZ ;  /* 0x0000810018187890 */ /* 0x000fe2000fffe03f */
[----:B------:R-:W-:Y:S01]  /*c020*/  UMOV UR22, 0x0 ;  /* 0x0000000000167882 */ /* 0x000fe20000000000 */
[----:B------:R-:W-:Y:S01]  /*c030*/  UMOV UR23, 0x10000000 ;  /* 0x1000000000177882 */ /* 0x000fe20000000000 */
[----:B------:R-:W-:Y:S01]  /*c040*/  ISETP.NE.AND P0, PT, R7, 0x5, PT ;  /* 0x000000050700780c */ /* 0x000fe20003f05270 */
[----:B------:R-:W-:Y:S01]  /*c050*/  UMOV UR25, UR33 ;  /* 0x0000002100197c82 */ /* 0x000fe20008000000 */
[----:B------:R-:W-:Y:S01]  /*c060*/  UMOV UR28, UR36 ;  /* 0x00000024001c7c82 */ /* 0x000fe20008000000 */
[----:B------:R-:W-:-:S02]  /*c070*/  UMOV UR27, UR35 ;  /* 0x00000023001b7c82 */ /* 0x000fc40008000000 */
[----:B------:R-:W-:Y:S01]  /*c080*/  UIADD3 UR16, UR8, 0x50100, URZ ;  /* 0x0005010008107890 */ /* 0x000fe2000fffe03f */
[----:B------:R0:W-:Y:S01]  /*c090*/  UTMALDG.3D [UR32], [UR14], desc[UR22] ;  /* 0x000016200e0075b4 */ /* 0x0001e20008011000 */
[----:B------:R-:W-:Y:S01]  /*c0a0*/  UIADD3 UR8, UR8, 0x54100, URZ ;  /* 0x0005410008087890 */ /* 0x000fe2000fffe03f */
[----:B------:R-:W-:Y:S01]  /*c0b0*/  SEL R14, RZ, 0x1, P0 ;  /* 0x00000001ff0e7807 */ /* 0x000fe20000000000 */
[----:B------:R-:W-:Y:S01]  /*c0c0*/  UMOV UR13, 0x30000 ;  /* 0x00030000000d7882 */ /* 0x000fe20000000000 */
[----:B------:R-:W-:Y:S01]  /*c0d0*/  UMOV UR17, UR33 ;  /* 0x0000002100117c82 */ /* 0x000fe20008000000 */
[----:B------:R-:W-:Y:S01]  /*c0e0*/  UMOV UR18, UR34 ;  /* 0x0000002200127c82 */ /* 0x000fe20008000000 */
[----:B------:R-:W-:Y:S01]  /*c0f0*/  UMOV UR20, UR36 ;  /* 0x0000002400147c82 */ /* 0x000fe20008000000 */
[----:B------:R-:W-:Y:S01]  /*c100*/  UMOV UR9, UR33 ;  /* 0x0000002100097c82 */ /* 0x000fe20008000000 */
[----:B------:R-:W-:Y:S01]  /*c110*/  UMOV UR11, UR19 ;  /* 0x00000013000b7c82 */ /* 0x000fe20008000000 */
[----:B------:R-:W-:Y:S01]  /*c120*/  UMOV UR12, UR36 ;  /* 0x00000024000c7c82 */ /* 0x000fe20008000000 */
[----:B------:R0:W-:Y:S01]  /*c130*/  UTMALDG.3D [UR24], [UR14], desc[UR22] ;  /* 0x000016180e0075b4 */ /* 0x0001e20008011000 */
[----:B------:R-:W-:Y:S01]  /*c140*/  UMOV UR10, UR26 ;  /* 0x0000001a000a7c82 */ /* 0x000fe20008000000 */
[----:B------:R-:W-:-:S02]  /*c150*/  LOP3.LUT R5, R5, R14, RZ, 0x3c, !PT ;  /* 0x0000000e05057212 */ /* 0x000fc400078e3cff */
[----:B------:R-:W-:Y:S01]  /*c160*/  SEL R7, R7, RZ, P0 ;  /* 0x000000ff07077207 */ /* 0x000fe20000000000 */
[----:B------:R0:W-:Y:S01]  /*c170*/  UTMALDG.3D.MULTICAST [UR16], [UR40], UR13, desc[UR22] ;  /* 0x00001610280073b4 */ /* 0x0001e2000801180d */
[----:B------:R0:W-:Y:S02]  /*c180*/  UTMALDG.3D.MULTICAST [UR8], [UR40], UR13, desc[UR22] ;  /* 0x00001608280073b4 */ /* 0x0001e4000801180d */
[----:B0-----:R-:W-:Y:S05]  /*c190*/  @P1 BRA `(.L_x_300) ;  /* 0xfffffffc00141947 */ /* 0x001fea000383ffff */
.L_x_297:
[----:B------:R-:W-:Y:S05]  /*c1a0*/  BSYNC B1 ;  /* 0x0000000000017941 */ /* 0x000fea0003800000 */
.L_x_296:
[----:B------:R-:W-:Y:S01]  /*c1b0*/  LOP3.LUT P1, RZ, R9, 0xff, RZ, 0xc0, !PT ;  /* 0x000000ff09ff7812 */ /* 0x000fe2000782c0ff */
[C---:B------:R-:W-:Y:S01]  /*c1c0*/  IMAD.IADD R6, R10.reuse, 0x1, R3 ;  /* 0x000000010a067824 */ /* 0x040fe200078e0203 */
[----:B------:R-:W-:Y:S01]  /*c1d0*/  ULDC.64 UR8, c[0x0][0x650] ;  /* 0x0001940000087ab9 */ /* 0x000fe20000000a00 */
[----:B------:R-:W-:Y:S01]  /*c1e0*/  ISETP.GE.U32.AND P2, PT, R10, 0x5, PT ;  /* 0x000000050a00780c */ /* 0x000fe20003f46070 */
[----:B------:R-:W-:Y:S01]  /*c1f0*/  BSSY B1, `(.L_x_301) ;  /* 0x000006c000017945 */ /* 0x000fe20003800000 */
[----:B------:R-:W-:Y:S01]  /*c200*/  IMAD.MOV.U32 R21, RZ, RZ, -0x1 ;  /* 0xffffffffff157424 */ /* 0x000fe200078e00ff */
[----:B------:R-:W-:Y:S02]  /*c210*/  ISETP.GT.U32.AND P0, PT, R6, 0x4, PT ;  /* 0x000000040600780c */ /* 0x000fe40003f04070 */
[----:B------:R-:W-:Y:S02]  /*c220*/  MOV R20, 0xffffffff ;  /* 0xffffffff00147802 */ /* 0x000fe40000000f00 */
[----:B------:R-:W-:-:S02]  /*c230*/  ISETP.LT.U32.AND P0, PT, R10, 0x5, P0 ;  /* 0x000000050a00780c */ /* 0x000fc40000701070 */
[----:B------:R-:W-:Y:S01]  /*c240*/  PRMT R9, RZ, 0x7610, R9 ;  /* 0x00007610ff097816 */ /* 0x000fe20000000009 */
[----:B------:R-:W0:Y:S01]  /*c250*/  @P1 S2R R5, SR_CgaCtaId ;  /* 0x0000000000051919 */ /* 0x000e220000008800 */
[----:B------:R-:W-:-:S04]  /*c260*/  @P1 MOV R4, 0x400 ;  /* 0x0000040000041802 */ /* 0x000fc80000000f00 */
[----:B0-----:R-:W-:Y:S01]  /*c270*/  @P1 LEA R3, R5, R4, 0x18 ;  /* 0x0000000405031211 */ /* 0x001fe200078ec0ff */
[----:B------:R-:W-:-:S03]  /*c280*/  IMAD.WIDE.U32 R4, R6, -0x33333333, RZ ;  /* 0xcccccccd06047825 */ /* 0x000fc600078e00ff */
[----:B------:R0:W-:Y:S01]  /*c290*/  @P1 SYNCS.ARRIVE.TRANS64.A1T0 RZ, [R3+URZ+0x68], RZ ;  /* 0x000068ff03ff19a7 */ /* 0x0001e2000810003f */
[----:B------:R-:W-:Y:S02]  /*c2a0*/  IADD3 R16, P1, R16, UR30, RZ ;  /* 0x0000001e10107c10 */ /* 0x000fe4000ff3e0ff */
[----:B------:R-:W-:Y:S02]  /*c2b0*/  SHF.R.U32.HI R5, RZ, 0x2, R5 ;  /* 0x00000002ff057819 */ /* 0x000fe40000011605 */
[----:B------:R-:W-:Y:S02]  /*c2c0*/  IADD3.X R17, R17, UR7, RZ, P1, !PT ;  /* 0x0000000711117c10 */ /* 0x000fe40008ffe4ff */
[----:B------:R-:W-:Y:S02]  /*c2d0*/  PRMT R4, RZ, 0x7610, R4 ;  /* 0x00007610ff047816 */ /* 0x000fe40000000004 */
[----:B0-----:R-:W-:Y:S02]  /*c2e0*/  SEL R3, RZ, 0x1, !P0 ;  /* 0x00000001ff037807 */ /* 0x001fe40004000000 */
[----:B------:R-:W-:-:S02]  /*c2f0*/  ISETP.GE.U32.AND P0, PT, R16, UR8, PT ;  /* 0x0000000810007c0c */ /* 0x000fc4000bf06070 */
[----:B------:R-:W-:Y:S01]  /*c300*/  LOP3.LUT R0, R0, R3, RZ, 0x3c, !PT ;  /* 0x0000000300007212 */ /* 0x000fe200078e3cff */
[----:B------:R-:W-:Y:S01]  /*c310*/  IMAD R3, R5, -0x5, R6 ;  /* 0xfffffffb05037824 */ /* 0x000fe200078e0206 */
[----:B------:R-:W-:Y:S01]  /*c320*/  ISETP.GE.U32.AND.EX P0, PT, R17, UR9, PT, P0 ;  /* 0x0000000911007c0c */ /* 0x000fe2000bf06100 */
[----:B------:R-:W-:Y:S01]  /*c330*/  IMAD.MOV.U32 R6, RZ, RZ, -0x1 ;  /* 0xffffffffff067424 */ /* 0x000fe200078e00ff */
[----:B------:R-:W-:-:S11]  /*c340*/  @P2 LOP3.LUT R0, R0, 0x1, R5, 0x78, !PT ;  /* 0x0000000100002812 */ /* 0x000fd600078e7805 */
[----:B------:R-:W-:Y:S05]  /*c350*/  @P0 BRA `(.L_x_302) ;  /* 0x0000000400540947 */ /* 0x000fea0003800000 */
[----:B------:R-:W0:Y:S01]  /*c360*/  S2R R15, SR_CTAID.X ;  /* 0x00000000000f7919 */ /* 0x000e220000002500 */
[----:B------:R-:W-:Y:S01]  /*c370*/  ULDC.64 UR8, c[0x0][0x628] ;  /* 0x00018a0000087ab9 */ /* 0x000fe20000000a00 */
[----:B------:R-:W-:Y:S01]  /*c380*/  ULDC UR11, c[0x0][0x630] ;  /* 0x00018c00000b7ab9 */ /* 0x000fe20000000800 */
[----:B------:R-:W-:Y:S01]  /*c390*/  ISETP.NE.U32.AND P0, PT, RZ, UR8, PT ;  /* 0x00000008ff007c0c */ /* 0x000fe2000bf05070 */
[----:B------:R-:W1:Y:S01]  /*c3a0*/  S2R R20, SR_CTAID.Y ;  /* 0x0000000000147919 */ /* 0x000e620000002600 */
[----:B------:R-:W-:Y:S01]  /*c3b0*/  ULDC UR12, c[0x0][0x150] ;  /* 0x00005400000c7ab9 */ /* 0x000fe20000000800 */
[----:B------:R-:W-:Y:S01]  /*c3c0*/  IMAD.MOV.U32 R4, RZ, RZ, R16 ;  /* 0x000000ffff047224 */ /* 0x000fe200078e0010 */
[----:B------:R-:W-:Y:S01]  /*c3d0*/  ISETP.NE.AND.EX P0, PT, RZ, UR9, PT, P0 ;  /* 0x00000009ff007c0c */ /* 0x000fe2000bf05300 */
[----:B------:R-:W-:Y:S01]  /*c3e0*/  IMAD.MOV.U32 R5, RZ, RZ, R17 ;  /* 0x000000ffff057224 */ /* 0x000fe200078e0011 */
[----:B0-----:R-:W-:-:S11]  /*c3f0*/  I2FP.F32.U32 R22, R15 ;  /* 0x0000000f00167245 */ /* 0x001fd60000201000 */
[----:B------:R-:W-:Y:S05]  /*c400*/  @!P0 BRA `(.L_x_303) ;  /* 0x0000000000288947 */ /* 0x000fea0003800000 */
[----:B------:R-:W-:Y:S02]  /*c410*/  ULDC UR10, c[0x0][0x634] ;  /* 0x00018d00000a7ab9 */ /* 0x000fe40000000800 */
[----:B------:R-:W-:-:S05]  /*c420*/  IADD3 R5, P0, R16, UR10, RZ ;  /* 0x0000000a10057c10 */ /* 0x000fca000ff1e0ff */
[----:B------:R-:W-:-:S04]  /*c430*/  IMAD.X R21, RZ, RZ, R17, P0 ;  /* 0x000000ffff157224 */ /* 0x000fc800000e0611 */
[----:B------:R-:W-:-:S04]  /*c440*/  IMAD.WIDE.U32 R6, R21, UR8, RZ ;  /* 0x0000000815067c25 */ /* 0x000fc8000f8e00ff */
[----:B------:R-:W-:-:S04]  /*c450*/  IMAD.WIDE.U32 R6, P0, R5, UR9, R6 ;  /* 0x0000000905067c25 */ /* 0x000fc8000f800006 */
[----:B------:R-:W-:-:S04]  /*c460*/  IMAD.WIDE.U32 R4, R5, UR8, RZ ;  /* 0x0000000805047c25 */ /* 0x000fc8000f8e00ff */
[----:B------:R-:W-:Y:S01]  /*c470*/  IMAD.MOV.U32 R4, RZ, RZ, R7 ;  /* 0x000000ffff047224 */ /* 0x000fe200078e0007 */
[----:B------:R-:W-:Y:S01]  /*c480*/  IADD3 RZ, P1, R5, R6, RZ ;  /* 0x0000000605ff7210 */ /* 0x000fe20007f3e0ff */
[----:B------:R-:W-:-:S04]  /*c490*/  IMAD.X R5, RZ, RZ, RZ, P0 ;  /* 0x000000ffff057224 */ /* 0x000fc800000e06ff */
[----:B------:R-:W-:-:S08]  /*c4a0*/  IMAD.WIDE.U32.X R4, R21, UR9, R4, P1 ;  /* 0x0000000915047c25 */ /* 0x000fd000088e0404 */
.L_x_303:
[--C-:B------:R-:W-:Y:S01]  /*c4b0*/  SHF.R.U64 R14, R4, UR11, R5.reuse ;  /* 0x0000000b040e7c19 */ /* 0x100fe20008001205 */
[----:B------:R-:W-:Y:S01]  /*c4c0*/  FMUL R22, R22, UR12 ;  /* 0x0000000c16167c20 */ /* 0x000fe20008400000 */
[----:B------:R-:W-:Y:S01]  /*c4d0*/  SHF.R.U32.HI R4, RZ, UR11, R5 ;  /* 0x0000000bff047c19 */ /* 0x000fe20008011605 */
[----:B------:R-:W0:Y:S01]  /*c4e0*/  LDC R6, c[0x0][0x144] ;  /* 0x00005100ff067b82 */ /* 0x000e220000000800 */
[----:B------:R-:W-:Y:S01]  /*c4f0*/  IADD3 R5, P0, RZ, -R14, RZ ;  /* 0x8000000eff057210 */ /* 0x000fe20007f1e0ff */
[----:B------:R-:W-:Y:S01]  /*c500*/  ULDC UR10, c[0x0][0x154] ;  /* 0x00005500000a7ab9 */ /* 0x000fe20000000800 */
[----:B-1----:R-:W-:Y:S01]  /*c510*/  I2FP.F32.U32 R7, R20 ;  /* 0x0000001400077245 */ /* 0x002fe20000201000 */
[----:B------:R-:W-:Y:S01]  /*c520*/  ULDC.64 UR8, c[0x0][0x620] ;  /* 0x0001880000087ab9 */ /* 0x000fe20000000a00 */
[----:B------:R-:W1:Y:S01]  /*c530*/  F2I.U32.TRUNC.NTZ R22, R22 ;  /* 0x0000001600167305 */ /* 0x000e62000020f000 */
[----:B------:R-:W-:Y:S01]  /*c540*/  IMAD.X R4, RZ, RZ, ~R4, P0 ;  /* 0x000000ffff047224 */ /* 0x000fe200000e0e04 */
[----:B------:R-:W-:Y:S01]  /*c550*/  ISETP.NE.AND P2, PT, R2, 0x1, PT ;  /* 0x000000010200780c */ /* 0x000fe20003f45270 */
[----:B------:R-:W-:Y:S01]  /*c560*/  FMUL R23, R7, UR10 ;  /* 0x0000000a07177c20 */ /* 0x000fe20008400000 */
[----:B------:R-:W2:Y:S01]  /*c570*/  LDC R25, c[0x0][0x148] ;  /* 0x00005200ff197b82 */ /* 0x000ea20000000800 */
[----:B------:R-:W-:Y:S01]  /*c580*/  IMAD R4, R4, UR8, RZ ;  /* 0x0000000804047c24 */ /* 0x000fe2000f8e02ff */
[----:B------:R-:W-:-:S02]  /*c590*/  ULDC.64 UR10, c[0x0][0x640] ;  /* 0x00019000000a7ab9 */ /* 0x000fc40000000a00 */
[----:B------:R-:W-:Y:S01]  /*c5a0*/  ISETP.NE.U32.AND P0, PT, RZ, UR10, PT ;  /* 0x0000000aff007c0c */ /* 0x000fe2000bf05070 */
[----:B------:R-:W3:Y:S01]  /*c5b0*/  F2I.U32.TRUNC.NTZ R23, R23 ;  /* 0x0000001700177305 */ /* 0x000ee2000020f000 */
[C---:B------:R-:W-:Y:S02]  /*c5c0*/  IMAD R7, R5.reuse, UR9, R4 ;  /* 0x0000000905077c24 */ /* 0x040fe4000f8e0204 */
[----:B------:R-:W-:Y:S01]  /*c5d0*/  IMAD.WIDE.U32 R4, R5, UR8, R16 ;  /* 0x0000000805047c25 */ /* 0x000fe2000f8e0010 */
[----:B------:R-:W-:Y:S01]  /*c5e0*/  ULDC UR8, c[0x0][0x618] ;  /* 0x0001860000087ab9 */ /* 0x000fe20000000800 */
[----:B------:R-:W-:Y:S02]  /*c5f0*/  ISETP.NE.AND.EX P0, PT, RZ, UR11, PT, P0 ;  /* 0x0000000bff007c0c */ /* 0x000fe4000bf05300 */
[----:B------:R-:W-:Y:S02]  /*c600*/  IMAD.IADD R5, R5, 0x1, R7 ;  /* 0x0000000105057824 */ /* 0x000fe400078e0207 */
[----:B-1----:R-:W-:-:S03]  /*c610*/  IMAD.MOV R22, RZ, RZ, -R22 ;  /* 0x000000ffff167224 */ /* 0x002fc600078e0a16 */
[----:B------:R-:W-:Y:S01]  /*c620*/  SHF.R.U64 R21, R4, UR8, R5 ;  /* 0x0000000804157c19 */ /* 0x000fe20008001205 */
[----:B0-----:R-:W-:Y:S01]  /*c630*/  IMAD R15, R6, R22, R15 ;  /* 0x00000016060f7224 */ /* 0x001fe200078e020f */
[----:B------:R-:W-:Y:S01]  /*c640*/  SHF.R.U32.HI R4, RZ, UR8, R5 ;  /* 0x00000008ff047c19 */ /* 0x000fe20008011605 */
[----:B------:R-:W-:Y:S01]  /*c650*/  ULDC UR8, c[0x0][0x608] ;  /* 0x0001820000087ab9 */ /* 0x000fe20000000800 */
[----:B---3--:R-:W-:Y:S02]  /*c660*/  IMAD.MOV R6, RZ, RZ, -R23 ;  /* 0x000000ffff067224 */ /* 0x008fe400078e0a17 */
[--C-:B------:R-:W-:Y:S02]  /*c670*/  SHF.R.U32.HI R5, RZ, UR8, R4.reuse ;  /* 0x00000008ff057c19 */ /* 0x100fe40008011604 */
[----:B------:R-:W-:Y:S01]  /*c680*/  SHF.R.U64 R22, R21, UR8, R4 ;  /* 0x0000000815167c19 */ /* 0x000fe20008001204 */
[----:B------:R-:W-:Y:S01]  /*c690*/  ULDC UR8, c[0x0][0x658] ;  /* 0x0001960000087ab9 */ /* 0x000fe20000000800 */
[----:B--2---:R-:W-:Y:S01]  /*c6a0*/  @P2 IMAD R15, R25, R6, R20 ;  /* 0x00000006190f2224 */ /* 0x004fe200078e0214 */
[----:B------:R-:W-:-:S02]  /*c6b0*/  SHF.R.U32.HI R23, RZ, UR8, R5 ;  /* 0x00000008ff177c19 */ /* 0x000fc40008011605 */
[----:B------:R-:W-:-:S03]  /*c6c0*/  SHF.R.U64 R20, R22, UR8, R5 ;  /* 0x0000000816147c19 */ /* 0x000fc60008001205 */
[----:B------:R-:W-:Y:S01]  /*c6d0*/  IMAD.MOV.U32 R5, RZ, RZ, R23 ;  /* 0x000000ffff057224 */ /* 0x000fe200078e0017 */
[----:B------:R-:W-:Y:S01]  /*c6e0*/  MOV R6, R20 ;  /* 0x0000001400067202 */ /* 0x000fe20000000f00 */
[----:B------:R-:W-:Y:S06]  /*c6f0*/  @!P0 BRA `(.L_x_304) ;  /* 0x00000000002c8947 */ /* 0x000fec0003800000 */
        /* <DEDUP_REMOVED lines=9> */
[----:B------:R-:W-:-:S04]  /*c790*/  IMAD.WIDE.U32.X R4, R23, UR11, R4, P1 ;  /* 0x0000000b17047c25 */ /* 0x000fc800088e0404 */
[----:B------:R-:W-:-:S07]  /*c7a0*/  IMAD.MOV.U32 R6, RZ, RZ, R4 ;  /* 0x000000ffff067224 */ /* 0x000fce00078e0004 */
.L_x_304:
[----:B------:R-:W-:Y:S01]  /*c7b0*/  ULDC UR8, c[0x0][0x648] ;  /* 0x0001920000087ab9 */ /* 0x000fe20000000800 */
[----:B------:R-:W-:Y:S01]  /*c7c0*/  LOP3.LUT R4, R22, UR6, RZ, 0xc0, !PT ;  /* 0x0000000616047c12 */ /* 0x000fe2000f8ec0ff */
[----:B------:R-:W-:Y:S01]  /*c7d0*/  ULDC UR9, c[0x0][0x610] ;  /* 0x0001840000097ab9 */ /* 0x000fe20000000800 */
[----:B------:R-:W-:Y:S01]  /*c7e0*/  SHF.R.U64 R5, R6, UR8, R5 ;  /* 0x0000000806057c19 */ /* 0x000fe20008001205 */
[----:B------:R-:W-:Y:S01]  /*c7f0*/  ULDC UR8, c[0x0][0x638] ;  /* 0x00018e0000087ab9 */ /* 0x000fe20000000800 */
[----:B------:R-:W-:-:S03]  /*c800*/  LOP3.LUT R21, R21, UR4, RZ, 0xc0, !PT ;  /* 0x0000000415157c12 */ /* 0x000fc6000f8ec0ff */
[----:B------:R-:W-:Y:S02]  /*c810*/  IMAD.MOV R7, RZ, RZ, -R5 ;  /* 0x000000ffff077224 */ /* 0x000fe400078e0a05 */
[----:B------:R-:W-:Y:S02]  /*c820*/  IMAD R4, R5, UR5, R4 ;  /* 0x0000000505047c24 */ /* 0x000fe4000f8e0204 */
[----:B------:R-:W-:Y:S01]  /*c830*/  IMAD R20, R7, UR8, R20 ;  /* 0x0000000807147c24 */ /* 0x000fe2000f8e0214 */
[----:B------:R-:W-:Y:S01]  /*c840*/  ULDC UR8, c[0x0][0x600] ;  /* 0x0001800000087ab9 */ /* 0x000fe20000000800 */
[----:B------:R-:W-:Y:S02]  /*c850*/  IMAD R15, R4, UR9, R15 ;  /* 0x00000009040f7c24 */ /* 0x000fe4000f8e020f */
[----:B------:R-:W-:Y:S02]  /*c860*/  IMAD R6, R20, UR8, R21 ;  /* 0x0000000814067c24 */ /* 0x000fe4000f8e0215 */
[----:B------:R-:W-:-:S03]  /*c870*/  IMAD.MOV.U32 R4, RZ, RZ, 0x1 ;  /* 0x00000001ff047424 */ /* 0x000fc600078e00ff */
[----:B------:R-:W-:Y:S02]  /*c880*/  SEL R20, R6, R15, !P2 ;  /* 0x0000000f06147207 */ /* 0x000fe40005000000 */
[----:B------:R-:W-:Y:S01]  /*c890*/  SEL R21, R15, R6, !P2 ;  /* 0x000000060f157207 */ /* 0x000fe20005000000 */
[----:B------:R-:W-:-:S07]  /*c8a0*/  IMAD.MOV.U32 R6, RZ, RZ, R14 ;  /* 0x000000ffff067224 */ /* 0x000fce00078e000e */
.L_x_302:
[----:B------:R-:W-:Y:S05]  /*c8b0*/  BSYNC B1 ;  /* 0x0000000000017941 */ /* 0x000fea0003800000 */
.L_x_301:
[----:B------:R-:W-:-:S13]  /*c8c0*/  LOP3.LUT P0, RZ, R4, 0xff, RZ, 0xc0, !PT ;  /* 0x000000ff04ff7812 */ /* 0x000fda000780c0ff */
[----:B------:R-:W-:Y:S05]  /*c8d0*/  @P0 BRA `(.L_x_305) ;  /* 0xfffffff400100947 */ /* 0x000fea000383ffff */
[----:B------:R-:W-:Y:S05]  /*c8e0*/  BSYNC B0 ;  /* 0x0000000000007941 */ /* 0x000fea0003800000 */
.L_x_294:
[----:B------:R-:W-:-:S03]  /*c8f0*/  UMOV UR8, 0xffffffff ;  /* 0xffffffff00087882 */ /* 0x000fc60000000000 */
[----:B------:R-:W-:Y:S05]  /*c900*/  BRA.DIV UR8, `(.L_x_306) ;  /* 0x0000000608387947 */ /* 0x000fea000b800000 */
[----:B------:R-:W-:-:S13]  /*c910*/  ELECT P6, URZ, PT ;  /* 0x00000000003f782f */ /* 0x000fda00038c0000 */
.L_x_321:
[----:B------:R-:W-:Y:S04]  /*c920*/  BSSY B0, `(.L_x_307) ;  /* 0x0000034000007945 */ /* 0x000fe80003800000 */
[----:B------:R-:W-:Y:S05]  /*c930*/  @!P6 BRA `(.L_x_308) ;  /* 0x0000000000c8e947 */ /* 0x000fea0003800000 */
[----:B------:R-:W-:-:S04]  /*c940*/  LOP3.LUT R19, R19, 0x2, RZ, 0xfc, !PT ;  /* 0x0000000213137812 */ /* 0x000fc800078efcff */
[----:B------:R-:W-:-:S13]  /*c950*/  ISETP.NE.AND P0, PT, R19, 0x3, PT ;  /* 0x000000031300780c */ /* 0x000fda0003f05270 */
[----:B------:R-:W-:Y:S05]  /*c960*/  @!P0 BRA `(.L_x_309) ;  /* 0x0000000000048947 */ /* 0x000fea0003800000 */
[----:B------:R-:W-:Y:S01]  /*c970*/  BPT.TRAP 0x1 ;  /* 0x000000040000795c */ /* 0x000fe20000300000 */
.L_x_309:
[----:B------:R-:W0:Y:S01]  /*c980*/  S2R R5, SR_CgaCtaId ;  /* 0x0000000000057919 */ /* 0x000e220000008800 */
[----:B------:R-:W-:Y:S02]  /*c990*/  MOV R2, 0x400 ;  /* 0x0000040000027802 */ /* 0x000fe40000000f00 */
[----:B------:R-:W-:Y:S02]  /*c9a0*/  SHF.L.U32 R4, R0, 0x1f, RZ ;  /* 0x0000001f00047819 */ /* 0x000fe400000006ff */
[----:B0-----:R-:W-:-:S05]  /*c9b0*/  LEA R2, R5, R2, 0x18 ;  /* 0x0000000205027211 */ /* 0x001fca00078ec0ff */
[----:B------:R-:W-:-:S04]  /*c9c0*/  VIADD R2, R2, 0x28 ;  /* 0x0000002802027836 */ /* 0x000fc80000000000 */
[C---:B------:R-:W-:Y:S01]  /*c9d0*/  IMAD R7, R3.reuse, 0x8, R2 ;  /* 0x0000000803077824 */ /* 0x040fe200078e0202 */
[----:B------:R-:W-:-:S03]  /*c9e0*/  IADD3 R3, R3, 0x1, RZ ;  /* 0x0000000103037810 */ /* 0x000fc60007ffe0ff */
[----:B------:R-:W0:Y:S01]  /*c9f0*/  SYNCS.PHASECHK.TRANS64.TRYWAIT P0, [R7+URZ], R4 ;  /* 0x00000004070075a7 */ /* 0x000e22000800017f */
[----:B------:R-:W-:-:S04]  /*ca00*/  ISETP.NE.AND P1, PT, R3, 0x5, PT ;  /* 0x000000050300780c */ /* 0x000fc80003f25270 */
[----:B------:R-:W-:Y:S02]  /*ca10*/  SEL R5, RZ, 0x1, P1 ;  /* 0x00000001ff057807 */ /* 0x000fe40000800000 */
[----:B------:R-:W-:Y:S02]  /*ca20*/  SEL R3, R3, RZ, P1 ;  /* 0x000000ff03037207 */ /* 0x000fe40000800000 */
[----:B------:R-:W-:-:S03]  /*ca30*/  LOP3.LUT R6, R0, R5, RZ, 0x3c, !PT ;  /* 0x0000000500067212 */ /* 0x000fc600078e3cff */
[----:B------:R-:W-:Y:S01]  /*ca40*/  IMAD R8, R3, 0x8, R2 ;  /* 0x0000000803087824 */ /* 0x000fe200078e0202 */
[----:B------:R-:W-:Y:S01]  /*ca50*/  SHF.L.U32 R5, R6, 0x1f, RZ ;  /* 0x0000001f06057819 */ /* 0x000fe200000006ff */
[----:B0-----:R-:W-:Y:S06]  /*ca60*/  @!P0 BRA `(.L_x_310) ;  /* 0x0000000400008947 */ /* 0x001fec0003800000 */
.L_x_322:
[----:B------:R-:W1:Y:S01]  /*ca70*/  SYNCS.PHASECHK.TRANS64.TRYWAIT P0, [R8+URZ], R5 ;  /* 0x00000005080075a7 */ /* 0x000e62000800017f */
[----:B------:R-:W-:-:S05]  /*ca80*/  VIADD R0, R3, 0x1 ;  /* 0x0000000103007836 */ /* 0x000fca0000000000 */
[----:B------:R-:W-:-:S04]  /*ca90*/  ISETP.NE.AND P1, PT, R0, 0x5, PT ;  /* 0x000000050000780c */ /* 0x000fc80003f25270 */
[----:B------:R-:W-:Y:S02]  /*caa0*/  SEL R3, RZ, 0x1, P1 ;  /* 0x00000001ff037807 */ /* 0x000fe40000800000 */
[----:B0-----:R-:W-:Y:S02]  /*cab0*/  SEL R7, R0, RZ, P1 ;  /* 0x000000ff00077207 */ /* 0x001fe40000800000 */
[----:B------:R-:W-:-:S03]  /*cac0*/  LOP3.LUT R6, R6, R3, RZ, 0x3c, !PT ;  /* 0x0000000306067212 */ /* 0x000fc600078e3cff */
[----:B------:R-:W-:Y:S01]  /*cad0*/  IMAD R9, R7, 0x8, R2 ;  /* 0x0000000807097824 */ /* 0x000fe200078e0202 */
[----:B------:R-:W-:Y:S01]  /*cae0*/  SHF.L.U32 R4, R6, 0x1f, RZ ;  /* 0x0000001f06047819 */ /* 0x000fe200000006ff */
[----:B-1----:R-:W-:Y:S06]  /*caf0*/  @!P0 BRA `(.L_x_311) ;  /* 0x0000000000f08947 */ /* 0x002fec0003800000 */
.L_x_323:
[----:B------:R-:W1:Y:S01]  /*cb00*/  SYNCS.PHASECHK.TRANS64.TRYWAIT P0, [R9+URZ], R4 ;  /* 0x00000004090075a7 */ /* 0x000e62000800017f */
[----:B------:R-:W-:-:S05]  /*cb10*/  VIADD R0, R7, 0x1 ;  /* 0x0000000107007836 */ /* 0x000fca0000000000 */
[----:B------:R-:W-:-:S04]  /*cb20*/  ISETP.NE.AND P1, PT, R0, 0x5, PT ;  /* 0x000000050000780c */ /* 0x000fc80003f25270 */
[----:B------:R-:W-:Y:S02]  /*cb30*/  SEL R3, RZ, 0x1, P1 ;  /* 0x00000001ff037807 */ /* 0x000fe40000800000 */
[----:B------:R-:W-:Y:S02]  /*cb40*/  SEL R7, R0, RZ, P1 ;  /* 0x000000ff00077207 */ /* 0x000fe40000800000 */
[----:B------:R-:W-:-:S03]  /*cb50*/  LOP3.LUT R11, R6, R3, RZ, 0x3c, !PT ;  /* 0x00000003060b7212 */ /* 0x000fc600078e3cff */
[----:B------:R-:W-:Y:S01]  /*cb60*/  IMAD R6, R7, 0x8, R2 ;  /* 0x0000000807067824 */ /* 0x000fe200078e0202 */
[----:B0-----:R-:W-:Y:S01]  /*cb70*/  SHF.L.U32 R5, R11, 0x1f, RZ ;  /* 0x0000001f0b057819 */ /* 0x001fe200000006ff */
[----:B-1----:R-:W-:Y:S06]  /*cb80*/  @!P0 BRA `(.L_x_312) ;  /* 0x0000000000e08947 */ /* 0x002fec0003800000 */
.L_x_324:
[----:B------:R-:W1:Y:S01]  /*cb90*/  SYNCS.PHASECHK.TRANS64.TRYWAIT P0, [R6+URZ], R5 ;  /* 0x00000005060075a7 */ /* 0x000e62000800017f */
[----:B------:R-:W-:-:S05]  /*cba0*/  VIADD R0, R7, 0x1 ;  /* 0x0000000107007836 */ /* 0x000fca0000000000 */
[----:B------:R-:W-:-:S04]  /*cbb0*/  ISETP.NE.AND P1, PT, R0, 0x5, PT ;  /* 0x000000050000780c */ /* 0x000fc80003f25270 */
[----:B0-----:R-:W-:Y:S02]  /*cbc0*/  SEL R4, RZ, 0x1, P1 ;  /* 0x00000001ff047807 */ /* 0x001fe40000800000 */
[----:B------:R-:W-:Y:S02]  /*cbd0*/  SEL R3, R0, RZ, P1 ;  /* 0x000000ff00037207 */ /* 0x000fe40000800000 */
[----:B------:R-:W-:Y:S01]  /*cbe0*/  LOP3.LUT R0, R11, R4, RZ, 0x3c, !PT ;  /* 0x000000040b007212 */ /* 0x000fe200078e3cff */
[----:B-1----:R-:W-:Y:S06]  /*cbf0*/  @!P0 BRA `(.L_x_313) ;  /* 0x0000000000d88947 */ /* 0x002fec0003800000 */
.L_x_325:
[----:B------:R-:W-:Y:S01]  /*cc00*/  IMAD R3, R3, 0x8, R2 ;  /* 0x0000000803037824 */ /* 0x000fe200078e0202 */
[----:B------:R-:W-:-:S07]  /*cc10*/  SHF.L.U32 R0, R0, 0x1f, RZ ;  /* 0x0000001f00007819 */ /* 0x000fce00000006ff */
.L_x_314:
[----:B-1----:R1:W2:Y:S02]  /*cc20*/  SYNCS.PHASECHK.TRANS64.TRYWAIT P0, [R3+URZ], R0 ;  /* 0x00000000030075a7 */ /* 0x0022a4000800017f */
[----:B--2---:R-:W-:Y:S05]  /*cc30*/  @!P0 NANOSLEEP.SYNCS 0x989680 ;  /* 0x009896800000895d */ /* 0x004fea0003900000 */
[----:B------:R-:W2:Y:S02]  /*cc40*/  @!P0 SYNCS.PHASECHK.TRANS64 P0, [R3+URZ], R0 ;  /* 0x00000000030085a7 */ /* 0x000ea4000800007f */
[----:B--2---:R-:W-:Y:S05]  /*cc50*/  @!P0 BRA `(.L_x_314) ;  /* 0xfffffffc00f08947 */ /* 0x004fea000383ffff */
.L_x_308:
[----:B------:R-:W-:Y:S05]  /*cc60*/  BSYNC B0 ;  /* 0x0000000000007941 */ /* 0x000fea0003800000 */
.L_x_307:
[----:B------:R-:W-:Y:S05]  /*cc70*/  EXIT ;  /* 0x000000000000794d */ /* 0x000fea0003800000 */
.L_x_21:
[----:B----4-:R4:W0:Y:S02]  /*cc80*/  SYNCS.PHASECHK.TRANS64.TRYWAIT P1, [R3+URZ], R0 ;  /* 0x00000000030075a7 */ /* 0x010824000802017f */
[----:B0-----:R-:W-:Y:S05]  /*cc90*/  @!P1 NANOSLEEP.SYNCS 0x989680 ;  /* 0x009896800000995d */ /* 0x001fea0003900000 */
[----:B------:R-:W0:Y:S02]  /*cca0*/  @!P1 SYNCS.PHASECHK.TRANS64 P1, [R3+URZ], R0 ;  /* 0x00000000030095a7 */ /* 0x000e24000802007f */
[----:B0-----:R-:W-:Y:S05]  /*ccb0*/  @!P1 BRA `(.L_x_21) ;  /* 0xfffffffc00f09947 */ /* 0x001fea000383ffff */
[----:B------:R-:W-:Y:S05]  /*ccc0*/  BRA `(.L_x_20) ;  /* 0xffffff48001c7947 */ /* 0x000fea000383ffff */
.L_x_26:
[----:B-1----:R1:W3:Y:S02]  /*ccd0*/  SYNCS.PHASECHK.TRANS64.TRYWAIT P1, [R5+URZ], R4 ;  /* 0x00000004050075a7 */ /* 0x0022e4000802017f */
[----:B---3--:R-:W-:Y:S05]  /*cce0*/  @!P1 NANOSLEEP.SYNCS 0x989680 ;  /* 0x009896800000995d */ /* 0x008fea0003900000 */
[----:B------:R-:W3:Y:S02]  /*ccf0*/  @!P1 SYNCS.PHASECHK.TRANS64 P1, [R5+URZ], R4 ;  /* 0x00000004050095a7 */ /* 0x000ee4000802007f */
[----:B---3--:R-:W-:Y:S05]  /*cd00*/  @!P1 BRA `(.L_x_26) ;  /* 0xfffffffc00f09947 */ /* 0x008fea000383ffff */
[----:B------:R-:W-:Y:S05]  /*cd10*/  BRA `(.L_x_25) ;  /* 0xffffff5000207947 */ /* 0x000fea000383ffff */
.L_x_295:
[----:B------:R-:W-:Y:S01]  /*cd20*/  BSSY B1, `(.L_x_315) ;  /* 0x0000006000017945 */ /* 0x000fe20003800000 */
[----:B------:R-:W-:-:S07]  /*cd30*/  IMAD.MOV.U32 R15, RZ, RZ, -0x1 ;  /* 0xffffffffff0f7424 */ /* 0x000fce00078e00ff */
[----:B------:R-:W-:Y:S05]  /*cd40*/  WARPSYNC.COLLECTIVE R15, `(.L_x_316) ;  /* 0x000000000f0c7348 */ /* 0x000fea0003c00000 */
[----:B------:R-:W-:Y:S02]  /*cd50*/  ELECT P6, UR62, PT ;  /* 0x00000000003e782f */ /* 0x000fe400038c0000 */
[----:B------:R-:W-:Y:S01]  /*cd60*/  MOV R14, UR62 ;  /* 0x0000003e000e7c02 */ /* 0x000fe20008000f00 */
[----:B------:R-:W-:Y:S10]  /*cd70*/  ENDCOLLECTIVE ;  /* 0x000000000000791b */ /* 0x000ff40003800000 */
.L_x_316:
[----:B------:R-:W-:Y:S05]  /*cd80*/  BSYNC B1 ;  /* 0x0000000000017941 */ /* 0x000fea0003800000 */
.L_x_315:
[----:B------:R-:W-:Y:S05]  /*cd90*/  BRA `(.L_x_317) ;  /* 0xffffffec00ec7947 */ /* 0x000fea000383ffff */
.L_x_298:
[----:B-1----:R1:W2:Y:S02]  /*cda0*/  SYNCS.PHASECHK.TRANS64.TRYWAIT P0, [R23+URZ+0x28], R14 ;  /* 0x0000280e170075a7 */ /* 0x0022a4000800017f */
[----:B--2---:R-:W-:Y:S05]  /*cdb0*/  @!P0 NANOSLEEP.SYNCS 0x989680 ;  /* 0x009896800000895d */ /* 0x004fea0003900000 */
[----:B------:R-:W2:Y:S02]  /*cdc0*/  @!P0 SYNCS.PHASECHK.TRANS64 P0, [R23+URZ+0x28], R14 ;  /* 0x0000280e170085a7 */ /* 0x000ea4000800007f */
[----:B--2---:R-:W-:Y:S05]  /*cdd0*/  @!P0 BRA `(.L_x_298) ;  /* 0xfffffffc00f08947 */ /* 0x004fea000383ffff */
[----:B------:R-:W-:Y:S05]  /*cde0*/  BRA `(.L_x_318) ;  /* 0xfffffff000247947 */ /* 0x000fea000383ffff */
.L_x_306:
[----:B------:R-:W-:Y:S01]  /*cdf0*/  BSSY B0, `(.L_x_319) ;  /* 0x0000006000007945 */ /* 0x000fe20003800000 */
[----:B------:R-:W-:-:S07]  /*ce00*/  IMAD.MOV.U32 R15, RZ, RZ, -0x1 ;  /* 0xffffffffff0f7424 */ /* 0x000fce00078e00ff */
[----:B------:R-:W-:Y:S05]  /*ce10*/  WARPSYNC.COLLECTIVE R15, `(.L_x_320) ;  /* 0x000000000f0c7348 */ /* 0x000fea0003c00000 */
[----:B------:R-:W-:Y:S02]  /*ce20*/  ELECT P6, UR62, PT ;  /* 0x00000000003e782f */ /* 0x000fe400038c0000 */
[----:B------:R-:W-:Y:S01]  /*ce30*/  MOV R14, UR62 ;  /* 0x0000003e000e7c02 */ /* 0x000fe20008000f00 */
[----:B------:R-:W-:Y:S10]  /*ce40*/  ENDCOLLECTIVE ;  /* 0x000000000000791b */ /* 0x000ff40003800000 */
.L_x_320:
[----:B------:R-:W-:Y:S05]  /*ce50*/  BSYNC B0 ;  /* 0x0000000000007941 */ /* 0x000fea0003800000 */
.L_x_319:
[----:B------:R-:W-:Y:S05]  /*ce60*/  BRA `(.L_x_321) ;  /* 0xfffffff800ac7947 */ /* 0x000fea000383ffff */
.L_x_310:
[----:B0-----:R0:W1:Y:S02]  /*ce70*/  SYNCS.PHASECHK.TRANS64.TRYWAIT P0, [R7+URZ], R4 ;  /* 0x00000004070075a7 */ /* 0x001064000800017f */
[----:B-1----:R-:W-:Y:S05]  /*ce80*/  @!P0 NANOSLEEP.SYNCS 0x989680 ;  /* 0x009896800000895d */ /* 0x002fea0003900000 */
[----:B------:R-:W1:Y:S02]  /*ce90*/  @!P0 SYNCS.PHASECHK.TRANS64 P0, [R7+URZ], R4 ;  /* 0x00000004070085a7 */ /* 0x000e64000800007f */
[----:B-1----:R-:W-:Y:S05]  /*cea0*/  @!P0 BRA `(.L_x_310) ;  /* 0xfffffffc00f08947 */ /* 0x002fea000383ffff */
[----:B------:R-:W-:Y:S05]  /*ceb0*/  BRA `(.L_x_322) ;  /* 0xfffffff800ec7947 */ /* 0x000fea000383ffff */
.L_x_311:
[----:B0-----:R0:W1:Y:S02]  /*cec0*/  SYNCS.PHASECHK.TRANS64.TRYWAIT P0, [R8+URZ], R5 ;  /* 0x00000005080075a7 */ /* 0x001064000800017f */
[----:B-1----:R-:W-:Y:S05]  /*ced0*/  @!P0 NANOSLEEP.SYNCS 0x989680 ;  /* 0x009896800000895d */ /* 0x002fea0003900000 */
[----:B------:R-:W1:Y:S02]  /*cee0*/  @!P0 SYNCS.PHASECHK.TRANS64 P0, [R8+URZ], R5 ;  /* 0x00000005080085a7 */ /* 0x000e64000800007f */
[----:B-1----:R-:W-:Y:S05]  /*cef0*/  @!P0 BRA `(.L_x_311) ;  /* 0xfffffffc00f08947 */ /* 0x002fea000383ffff */
[----:B------:R-:W-:Y:S05]  /*cf00*/  BRA `(.L_x_323) ;  /* 0xfffffff800fc7947 */ /* 0x000fea000383ffff */
.L_x_312:
[----:B0-----:R0:W1:Y:S02]  /*cf10*/  SYNCS.PHASECHK.TRANS64.TRYWAIT P0, [R9+URZ], R4 ;  /* 0x00000004090075a7 */ /* 0x001064000800017f */
[----:B-1----:R-:W-:Y:S05]  /*cf20*/  @!P0 NANOSLEEP.SYNCS 0x989680 ;  /* 0x009896800000895d */ /* 0x002fea0003900000 */
[----:B------:R-:W1:Y:S02]  /*cf30*/  @!P0 SYNCS.PHASECHK.TRANS64 P0, [R9+URZ], R4 ;  /* 0x00000004090085a7 */ /* 0x000e64000800007f */
[----:B-1----:R-:W-:Y:S05]  /*cf40*/  @!P0 BRA `(.L_x_312) ;  /* 0xfffffffc00f08947 */ /* 0x002fea000383ffff */
[----:B------:R-:W-:Y:S05]  /*cf50*/  BRA `(.L_x_324) ;  /* 0xfffffffc000c7947 */ /* 0x000fea000383ffff */
.L_x_313:
[----:B0-----:R0:W1:Y:S02]  /*cf60*/  SYNCS.PHASECHK.TRANS64.TRYWAIT P0, [R6+URZ], R5 ;  /* 0x00000005060075a7 */ /* 0x001064000800017f */
[----:B-1----:R-:W-:Y:S05]  /*cf70*/  @!P0 NANOSLEEP.SYNCS 0x989680 ;  /* 0x009896800000895d */ /* 0x002fea0003900000 */
[----:B------:R-:W1:Y:S02]  /*cf80*/  @!P0 SYNCS.PHASECHK.TRANS64 P0, [R6+URZ], R5 ;  /* 0x00000005060085a7 */ /* 0x000e64000800007f */
[----:B-1----:R-:W-:Y:S05]  /*cf90*/  @!P0 BRA `(.L_x_313) ;  /* 0xfffffffc00f08947 */ /* 0x002fea000383ffff */
[----:B------:R-:W-:Y:S05]  /*cfa0*/  BRA `(.L_x_325) ;  /* 0xfffffffc00147947 */ /* 0x000fea000383ffff */
.L_x_326:
[----:B------:R-:W-:-:S00]  /*cfb0*/  BRA `(.L_x_326) ;  /* 0xfffffffc00fc7947 */ /* 0x000fc0000383ffff */
[----:B------:R-:W-:-:S00]  /*cfc0*/  NOP ;  /* 0x0000000000007918 */ /* 0x000fc00000000000 */
        /* <DEDUP_REMOVED lines=11> */
.L_x_327:


//--------------------- .nv.global.init           --------------------------
	.section	.nv.global.init,"aw",@progbits
.nv.global.init:
	.type		$str$22,@object
	.size		$str$22,($str$23 - $str$22)
$str$22:
        /*0000*/ 	.byte	0x6b, 0x5f, 0x74, 0x69, 0x6c, 0x65, 0x5f, 0x63, 0x6f, 0x75, 0x6e, 0x74, 0x20, 0x3e, 0x3d, 0x20
        /*0010*/ 	.byte	0x31, 0x00
	.type		$str$23,@object
	.size		$str$23,(__unnamed_1 - $str$23)
$str$23:
        /*0012*/ 	.byte	0x2f, 0x74, 0x6d, 0x70, 0x2f, 0x63, 0x75, 0x74, 0x6c, 0x61, 0x73, 0x73, 0x5f, 0x73, 0x77, 0x65
        /*0022*/ 	.byte	0x65, 0x70, 0x5f, 0x73, 0x72, 0x63, 0x2f, 0x69, 0x6e, 0x63, 0x6c, 0x75, 0x64, 0x65, 0x2f, 0x63
        /*0032*/ 	.byte	0x75, 0x74, 0x6c, 0x61, 0x73, 0x73, 0x2f, 0x67, 0x65, 0x6d, 0x6d, 0x2f, 0x63, 0x6f, 0x6c, 0x6c
        /*0042*/ 	.byte	0x65, 0x63, 0x74, 0x69, 0x76, 0x65, 0x2f, 0x73, 0x6d, 0x39, 0x30, 0x5f, 0x6d, 0x6d, 0x61, 0x5f
        /*0052*/ 	.byte	0x74, 0x6d, 0x61, 0x5f, 0x67, 0x6d, 0x6d, 0x61, 0x5f, 0x73, 0x73, 0x5f, 0x77, 0x61, 0x72, 0x70
        /*0062*/ 	.byte	0x73, 0x70, 0x65, 0x63, 0x69, 0x61, 0x6c, 0x69, 0x7a, 0x65, 0x64, 0x2e, 0x68, 0x70, 0x70, 0x00
	.type		__unnamed_1,@object
	.size		__unnamed_1,(.L_0 - __unnamed_1)
__unnamed_1:
        /*0072*/ 	.byte	0x76, 0x6f, 0x69, 0x64, 0x20, 0x63, 0x75, 0x74, 0x6c, 0x61, 0x73, 0x73, 0x3a, 0x3a, 0x67, 0x65
        /* <DEDUP_REMOVED lines=181> */
        /*0bd2*/ 	.byte	0x5d, 0x00
.L_0:


//--------------------- .nv.shared._ZN7cutlass13device_kernelINS_4gemm6kernel13GemmUniversalIN4cute5tupleIJiiiiEEENS1_10collective13CollectiveMmaINS1_34MainloopSm90TmaGmmaWarpSpecializedILi5ENS5_IJNS4_1CILi2EEENSA_ILi1EEESC_EEENS1_35KernelTmaWarpSpecializedCooperativeEEENS5_IJNSA_ILi256EEENSA_ILi128EEESH_EEENS_10bfloat16_tENS5_IJlSC_lEEESJ_SK_NS4_8TiledMMAINS4_8MMA_AtomIJNS4_4SM904GMMA28MMA_64x128x16_F32BF16BF16_SSILNSO_5MajorE0ELSQ_0ELNSO_7ScaleInE1ELSR_1EEEEEENS4_6LayoutISD_NS5_IJSC_NSA_ILi0EEESV_EEEEENS5_IJNS4_10UnderscoreESY_SY_EEEEENS4_13SM90_TMA_LOADENS4_14ComposedLayoutINS4_7SwizzleILi3ELi4ELi3EEENS4_18smem_ptr_flag_bitsILi16EEENSU_INS5_IJNSA_ILi8EEENSA_ILi64EEEEEENS5_IJS18_SC_EEEEEEEvNS4_8identityENS4_23SM90_TMA_LOAD_MULTICASTES1C_vS1D_EENS_8epilogue10collective6detail29Sm90TmaWarpSpecializedAdapterINS1H_15DefaultEpilogueISJ_SK_SK_NS1G_6thread17LinearCombinationISJ_Li1EffLNS1L_9ScaleType4KindE0ELNS_15FloatRoundStyleE2ESJ_EENS1_15EpilogueDefaultEEEEEvvEEEEvNT_6ParamsE --------------------------
	.section	.nv.shared._ZN7cutlass13device_kernelINS_4gemm6kernel13GemmUniversalIN4cute5tupleIJiiiiEEENS1_10collective13CollectiveMmaINS1_34MainloopSm90TmaGmmaWarpSpecializedILi5ENS5_IJNS4_1CILi2EEENSA_ILi1EEESC_EEENS1_35KernelTmaWarpSpecializedCooperativeEEENS5_IJNSA_ILi256EEENSA_ILi128EEESH_EEENS_10bfloat16_tENS5_IJlSC_lEEESJ_SK_NS4_8TiledMMAINS4_8MMA_AtomIJNS4_4SM904GMMA28MMA_64x128x16_F32BF16BF16_SSILNSO_5MajorE0ELSQ_0ELNSO_7ScaleInE1ELSR_1EEEEEENS4_6LayoutISD_NS5_IJSC_NSA_ILi0EEESV_EEEEENS5_IJNS4_10UnderscoreESY_SY_EEEEENS4_13SM90_TMA_LOADENS4_14ComposedLayoutINS4_7SwizzleILi3ELi4ELi3EEENS4_18smem_ptr_flag_bitsILi16EEENSU_INS5_IJNSA_ILi8EEENSA_ILi64EEEEEENS5_IJS18_SC_EEEEEEEvNS4_8identityENS4_23SM90_TMA_LOAD_MULTICASTES1C_vS1D_EENS_8epilogue10collective6detail29Sm90TmaWarpSpecializedAdapterINS1H_15DefaultEpilogueISJ_SK_SK_NS1G_6thread17LinearCombinationISJ_Li1EffLNS1L_9ScaleType4KindE0ELNS_15FloatRoundStyleE2ESJ_EENS1_15EpilogueDefaultEEEEEvvEEEEvNT_6ParamsE,"aw",@nobits
	.sectionflags	@""
	.align	16
	.zero		1024


//--------------------- .nv.shared.reserved.0     --------------------------
	.section	.nv.shared.reserved.0,"aw",@nobits
	.weak		__nv_reservedSMEM_offset_0_alias
	.size		__nv_reservedSMEM_offset_0_alias, 0, 0
	.other		__nv_reservedSMEM_offset_0_alias,@"STO_CUDA_RESERVED_SHARED STV_DEFAULT"
__nv_reservedSMEM_offset_0_alias:
	.zero		0


//--------------------- .nv.global                --------------------------
	.section	.nv.global,"aw",@nobits
.nv.global:
	.type		_ZN39_INTERNAL_247d5d46_4_k_cu_6faaf173_41754cute1_E,@object
	.size		_ZN39_INTERNAL_247d5d46_4_k_cu_6faaf173_41754cute1_E,(_ZN39_INTERNAL_247d5d46_4_k_cu_6faaf173_41754cuda3std3__45__cpo6cbeginE - _ZN39_INTERNAL_247d5d46_4_k_cu_6faaf173_41754cute1_E)
_ZN39_INTERNAL_247d5d46_4_k_cu_6faaf173_41754cute1_E:
	.zero		1
	.type		_ZN39_INTERNAL_247d5d46_4_k_cu_6faaf173_41754cuda3std3__45__cpo6cbeginE,@object
	.size		_ZN39_INTERNAL_247d5d46_4_k_cu_6faaf173_41754cuda3std3__45__cpo6cbeginE,(_ZN39_INTERNAL_247d5d46_4_k_cu_6faaf173_41754cuda3std3__48in_placeE - _ZN39_INTERNAL_247d5d46_4_k_cu_6faaf173_41754cuda3std3__45__cpo6cbeginE)
_ZN39_INTERNAL_247d5d46_4_k_cu_6faaf173_41754cuda3std3__45__cpo6cbeginE:
	.zero		1
	.type		_ZN39_INTERNAL_247d5d46_4_k_cu_6faaf173_41754cuda3std3__48in_placeE,@object
	.size		_ZN39_INTERNAL_247d5d46_4_k_cu_6faaf173_41754cuda3std3__48in_placeE,(_ZN39_INTERNAL_247d5d46_4_k_cu_6faaf173_41754cuda3std6ranges3__45__cpo9iter_moveE - _ZN39_INTERNAL_247d5d46_4_k_cu_6faaf173_41754cuda3std3__48in_placeE)
_ZN39_INTERNAL_247d5d46_4_k_cu_6faaf173_41754cuda3std3__48in_placeE:
	.zero		1
	.type		_ZN39_INTERNAL_247d5d46_4_k_cu_6faaf173_41754cuda3std6ranges3__45__cpo9iter_moveE,@object
	.size		_ZN39_INTERNAL_247d5d46_4_k_cu_6faaf173_41754cuda3std6ranges3__45__cpo9iter_moveE,(_ZN39_INTERNAL_247d5d46_4_k_cu_6faaf173_41754cuda3std3__45__cpo5beginE - _ZN39_INTERNAL_247d5d46_4_k_cu_6faaf173_41754cuda3std6ranges3__45__cpo9iter_moveE)
_ZN39_INTERNAL_247d5d46_4_k_cu_6faaf173_41754cuda3std6ranges3__45__cpo9iter_moveE:
	.zero		1
	.type		_ZN39_INTERNAL_247d5d46_4_k_cu_6faaf173_41754cuda3std3__45__cpo5beginE,@object
	.size		_ZN39_INTERNAL_247d5d46_4_k_cu_6faaf173_41754cuda3std3__45__cpo5beginE,(_ZN39_INTERNAL_247d5d46_4_k_cu_6faaf173_41754cuda3std3__441_GLOBAL__N__247d5d46_4_k_cu_6faaf173_41756ignoreE - _ZN39_INTERNAL_247d5d46_4_k_cu_6faaf173_41754cuda3std3__45__cpo5beginE)
_ZN39_INTERNAL_247d5d46_4_k_cu_6faaf173_41754cuda3std3__45__cpo5beginE:
	.zero		1
	.type		_ZN39_INTERNAL_247d5d46_4_k_cu_6faaf173_41754cuda3std3__441_GLOBAL__N__247d5d46_4_k_cu_6faaf173_41756ignoreE,@object
	.size		_ZN39_INTERNAL_247d5d46_4_k_cu_6faaf173_41754cuda3std3__441_GLOBAL__N__247d5d46_4_k_cu_6faaf173_41756ignoreE,(_ZN39_INTERNAL_247d5d46_4_k_cu_6faaf173_41754cute7productE - _ZN39_INTERNAL_247d5d46_4_k_cu_6faaf173_41754cuda3std3__441_GLOBAL__N__247d5d46_4_k_cu_6faaf173_41756ignoreE)
_ZN39_INTERNAL_247d5d46_4_k_cu_6faaf173_41754cuda3std3__441_GLOBAL__N__247d5d46_4_k_cu_6faaf173_41756ignoreE:
	.zero		1
	.type		_ZN39_INTERNAL_247d5d46_4_k_cu_6faaf173_41754cute7productE,@object
	.size		_ZN39_INTERNAL_247d5d46_4_k_cu_6faaf173_41754cute7productE,(_ZN39_INTERNAL_247d5d46_4_k_cu_6faaf173_41754cuda3std3__45__cpo3endE - _ZN39_INTERNAL_247d5d46_4_k_cu_6faaf173_41754cute7productE)
_ZN39_INTERNAL_247d5d46_4_k_cu_6faaf173_41754cute7productE:
	.zero		1
	.type		_ZN39_INTERNAL_247d5d46_4_k_cu_6faaf173_41754cuda3std3__45__cpo3endE,@object
	.size		_ZN39_INTERNAL_247d5d46_4_k_cu_6faaf173_41754cuda3std3__45__cpo3endE,(_ZN39_INTERNAL_247d5d46_4_k_cu_6faaf173_41754cuda3std3__419piecewise_constructE - _ZN39_INTERNAL_247d5d46_4_k_cu_6faaf173_41754cuda3std3__45__cpo3endE)
_ZN39_INTERNAL_247d5d46_4_k_cu_6faaf173_41754cuda3std3__45__cpo3endE:
	.zero		1
	.type		_ZN39_INTERNAL_247d5d46_4_k_cu_6faaf173_41754cuda3std3__419piecewise_constructE,@object
	.size		_ZN39_INTERNAL_247d5d46_4_k_cu_6faaf173_41754cuda3std3__419piecewise_constructE,(_ZN39_INTERNAL_247d5d46_4_k_cu_6faaf173_41754cuda3std3__45__cpo4cendE - _ZN39_INTERNAL_247d5d46_4_k_cu_6faaf173_41754cuda3std3__419piecewise_constructE)
_ZN39_INTERNAL_247d5d46_4_k_cu_6faaf173_41754cuda3std3__419piecewise_constructE:
	.zero		1
	.type		_ZN39_INTERNAL_247d5d46_4_k_cu_6faaf173_41754cuda3std3__45__cpo4cendE,@object
	.size		_ZN39_INTERNAL_247d5d46_4_k_cu_6faaf173_41754cuda3std3__45__cpo4cendE,(_ZN39_INTERNAL_247d5d46_4_k_cu_6faaf173_41754cuda3std6ranges3__45__cpo4swapE - _ZN39_INTERNAL_247d5d46_4_k_cu_6faaf173_41754cuda3std3__45__cpo4cendE)
_ZN39_INTERNAL_247d5d46_4_k_cu_6faaf173_41754cuda3std3__45__cpo4cendE:
	.zero		1
	.type		_ZN39_INTERNAL_247d5d46_4_k_cu_6faaf173_41754cuda3std6ranges3__45__cpo4swapE,@object
	.size		_ZN39_INTERNAL_247d5d46_4_k_cu_6faaf173_41754cuda3std6ranges3__45__cpo4swapE,(.L_8 - _ZN39_INTERNAL_247d5d46_4_k_cu_6faaf173_41754cuda3std6ranges3__45__cpo4swapE)
_ZN39_INTERNAL_247d5d46_4_k_cu_6faaf173_41754cuda3std6ranges3__45__cpo4swapE:
	.zero		1
.L_8:


//--------------------- .nv.constant0._ZN7cutlass13device_kernelINS_4gemm6kernel13GemmUniversalIN4cute5tupleIJiiiiEEENS1_10collective13CollectiveMmaINS1_34MainloopSm90TmaGmmaWarpSpecializedILi5ENS5_IJNS4_1CILi2EEENSA_ILi1EEESC_EEENS1_35KernelTmaWarpSpecializedCooperativeEEENS5_IJNSA_ILi256EEENSA_ILi128EEESH_EEENS_10bfloat16_tENS5_IJlSC_lEEESJ_SK_NS4_8TiledMMAINS4_8MMA_AtomIJNS4_4SM904GMMA28MMA_64x128x16_F32BF16BF16_SSILNSO_5MajorE0ELSQ_0ELNSO_7ScaleInE1ELSR_1EEEEEENS4_6LayoutISD_NS5_IJSC_NSA_ILi0EEESV_EEEEENS5_IJNS4_10UnderscoreESY_SY_EEEEENS4_13SM90_TMA_LOADENS4_14ComposedLayoutINS4_7SwizzleILi3ELi4ELi3EEENS4_18smem_ptr_flag_bitsILi16EEENSU_INS5_IJNSA_ILi8EEENSA_ILi64EEEEEENS5_IJS18_SC_EEEEEEEvNS4_8identityENS4_23SM90_TMA_LOAD_MULTICASTES1C_vS1D_EENS_8epilogue10collective6detail29Sm90TmaWarpSpecializedAdapterINS1H_15DefaultEpilogueISJ_SK_SK_NS1G_6thread17LinearCombinationISJ_Li1EffLNS1L_9ScaleType4KindE0ELNS_15FloatRoundStyleE2ESJ_EENS1_15EpilogueDefaultEEEEEvvEEEEvNT_6ParamsE --------------------------
	.section	.nv.constant0._ZN7cutlass13device_kernelINS_4gemm6kernel13GemmUniversalIN4cute5tupleIJiiiiEEENS1_10collective13CollectiveMmaINS1_34MainloopSm90TmaGmmaWarpSpecializedILi5ENS5_IJNS4_1CILi2EEENSA_ILi1EEESC_EEENS1_35KernelTmaWarpSpecializedCooperativeEEENS5_IJNSA_ILi256EEENSA_ILi128EEESH_EEENS_10bfloat16_tENS5_IJlSC_lEEESJ_SK_NS4_8TiledMMAINS4_8MMA_AtomIJNS4_4SM904GMMA28MMA_64x128x16_F32BF16BF16_SSILNSO_5MajorE0ELSQ_0ELNSO_7ScaleInE1ELSR_1EEEEEENS4_6LayoutISD_NS5_IJSC_NSA_ILi0EEESV_EEEEENS5_IJNS4_10UnderscoreESY_SY_EEEEENS4_13SM90_TMA_LOADENS4_14ComposedLayoutINS4_7SwizzleILi3ELi4ELi3EEENS4_18smem_ptr_flag_bitsILi16EEENSU_INS5_IJNSA_ILi8EEENSA_ILi64EEEEEENS5_IJS18_SC_EEEEEEEvNS4_8identityENS4_23SM90_TMA_LOAD_MULTICASTES1C_vS1D_EENS_8epilogue10collective6detail29Sm90TmaWarpSpecializedAdapterINS1H_15DefaultEpilogueISJ_SK_SK_NS1G_6thread17LinearCombinationISJ_Li1EffLNS1L_9ScaleType4KindE0ELNS_15FloatRoundStyleE2ESJ_EENS1_15EpilogueDefaultEEEEEvvEEEEvNT_6ParamsE,"a",@progbits
	.sectionflags	@""
	.align	4
.nv.constant0._ZN7cutlass13device_kernelINS_4gemm6kernel13GemmUniversalIN4cute5tupleIJiiiiEEENS1_10collective13CollectiveMmaINS1_34MainloopSm90TmaGmmaWarpSpecializedILi5ENS5_IJNS4_1CILi2EEENSA_ILi1EEESC_EEENS1_35KernelTmaWarpSpecializedCooperativeEEENS5_IJNSA_ILi256EEENSA_ILi128EEESH_EEENS_10bfloat16_tENS5_IJlSC_lEEESJ_SK_NS4_8TiledMMAINS4_8MMA_AtomIJNS4_4SM904GMMA28MMA_64x128x16_F32BF16BF16_SSILNSO_5MajorE0ELSQ_0ELNSO_7ScaleInE1ELSR_1EEEEEENS4_6LayoutISD_NS5_IJSC_NSA_ILi0EEESV_EEEEENS5_IJNS4_10UnderscoreESY_SY_EEEEENS4_13SM90_TMA_LOADENS4_14ComposedLayoutINS4_7SwizzleILi3ELi4ELi3EEENS4_18smem_ptr_flag_bitsILi16EEENSU_INS5_IJNSA_ILi8EEENSA_ILi64EEEEEENS5_IJS18_SC_EEEEEEEvNS4_8identityENS4_23SM90_TMA_LOAD_MULTICASTES1C_vS1D_EENS_8epilogue10collective6detail29Sm90TmaWarpSpecializedAdapterINS1H_15DefaultEpilogueISJ_SK_SK_NS1G_6thread17LinearCombinationISJ_Li1EffLNS1L_9ScaleType4KindE0ELNS_15FloatRoundStyleE2ESJ_EENS1_15EpilogueDefaultEEEEEvvEEEEvNT_6ParamsE:
	.zero		1664


//--------------------- SYMBOLS --------------------------

	.type		.nv.reservedSmem.offset0,@object
	.size		.nv.reservedSmem.offset0,0x4
	.type		__assertfail,@function
